//
// Generated by NVIDIA NVVM Compiler
//
// Compiler Build ID: CL-36424714
// Cuda compilation tools, release 13.0, V13.0.88
// Based on NVVM 20.0.0
//

.version 9.0
.target sm_100
.address_size 64

	// .globl	_Z6matmulP6__halfS0_S0_iiiff
.extern .shared .align 16 .b8 buf_dyn_shmem[];

.visible .entry _Z6matmulP6__halfS0_S0_iiiff(
	.param .u64 .ptr .align 1 _Z6matmulP6__halfS0_S0_iiiff_param_0,
	.param .u64 .ptr .align 1 _Z6matmulP6__halfS0_S0_iiiff_param_1,
	.param .u64 .ptr .align 1 _Z6matmulP6__halfS0_S0_iiiff_param_2,
	.param .u32 _Z6matmulP6__halfS0_S0_iiiff_param_3,
	.param .u32 _Z6matmulP6__halfS0_S0_iiiff_param_4,
	.param .u32 _Z6matmulP6__halfS0_S0_iiiff_param_5,
	.param .f32 _Z6matmulP6__halfS0_S0_iiiff_param_6,
	.param .f32 _Z6matmulP6__halfS0_S0_iiiff_param_7
)
{
	.local .align 16 .b8 	__local_depot0[512];
	.reg .b64 	%SP;
	.reg .b64 	%SPL;
	.reg .pred 	%p<15>;
	.reg .b16 	%rs<33>;
	.reg .b32 	%r<392>;
	.reg .b32 	%f<1187>;
	.reg .b64 	%rd<31>;

	mov.u64 	%SPL, __local_depot0;
	ld.param.u64 	%rd10, [_Z6matmulP6__halfS0_S0_iiiff_param_1];
	add.u64 	%rd1, %SPL, 0;
	mov.u32 	%r1, %ctaid.x;
	mul.hi.u32 	%r153, %r1, 780903145;
	shr.u32 	%r154, %r153, 6;
	mul.lo.s32 	%r155, %r154, 352;
	sub.s32 	%r2, %r1, %r155;
	shr.u32 	%r156, %r2, 3;
	and.b32  	%r157, %r156, 62;
	shr.u32 	%r158, %r1, 1;
	and.b32  	%r159, %r158, 1;
	or.b32  	%r3, %r157, %r159;
	setp.gt.u32 	%p1, %r3, 42;
	@%p1 bra 	$L__BB0_2;
	mov.f32 	%f641, 0f00000000;
	st.local.v4.f32 	[%rd1], {%f641, %f641, %f641, %f641};
	st.local.v4.f32 	[%rd1+16], {%f641, %f641, %f641, %f641};
	st.local.v4.f32 	[%rd1+32], {%f641, %f641, %f641, %f641};
	st.local.v4.f32 	[%rd1+48], {%f641, %f641, %f641, %f641};
	st.local.v4.f32 	[%rd1+64], {%f641, %f641, %f641, %f641};
	st.local.v4.f32 	[%rd1+80], {%f641, %f641, %f641, %f641};
	st.local.v4.f32 	[%rd1+96], {%f641, %f641, %f641, %f641};
	st.local.v4.f32 	[%rd1+112], {%f641, %f641, %f641, %f641};
	st.local.v4.f32 	[%rd1+128], {%f641, %f641, %f641, %f641};
	st.local.v4.f32 	[%rd1+144], {%f641, %f641, %f641, %f641};
	st.local.v4.f32 	[%rd1+160], {%f641, %f641, %f641, %f641};
	st.local.v4.f32 	[%rd1+176], {%f641, %f641, %f641, %f641};
	st.local.v4.f32 	[%rd1+192], {%f641, %f641, %f641, %f641};
	st.local.v4.f32 	[%rd1+208], {%f641, %f641, %f641, %f641};
	st.local.v4.f32 	[%rd1+224], {%f641, %f641, %f641, %f641};
	st.local.v4.f32 	[%rd1+240], {%f641, %f641, %f641, %f641};
	st.local.v4.f32 	[%rd1+256], {%f641, %f641, %f641, %f641};
	st.local.v4.f32 	[%rd1+272], {%f641, %f641, %f641, %f641};
	st.local.v4.f32 	[%rd1+288], {%f641, %f641, %f641, %f641};
	st.local.v4.f32 	[%rd1+304], {%f641, %f641, %f641, %f641};
	st.local.v4.f32 	[%rd1+320], {%f641, %f641, %f641, %f641};
	st.local.v4.f32 	[%rd1+336], {%f641, %f641, %f641, %f641};
	st.local.v4.f32 	[%rd1+352], {%f641, %f641, %f641, %f641};
	st.local.v4.f32 	[%rd1+368], {%f641, %f641, %f641, %f641};
	st.local.v4.f32 	[%rd1+384], {%f641, %f641, %f641, %f641};
	st.local.v4.f32 	[%rd1+400], {%f641, %f641, %f641, %f641};
	st.local.v4.f32 	[%rd1+416], {%f641, %f641, %f641, %f641};
	st.local.v4.f32 	[%rd1+432], {%f641, %f641, %f641, %f641};
	st.local.v4.f32 	[%rd1+448], {%f641, %f641, %f641, %f641};
	st.local.v4.f32 	[%rd1+464], {%f641, %f641, %f641, %f641};
	st.local.v4.f32 	[%rd1+480], {%f641, %f641, %f641, %f641};
	st.local.v4.f32 	[%rd1+496], {%f641, %f641, %f641, %f641};
$L__BB0_2:
	mov.u32 	%r161, %tid.z;
	mov.u32 	%r162, %tid.x;
	mov.u32 	%r163, %tid.y;
	shl.b32 	%r164, %r162, 3;
	shl.b32 	%r166, %r154, 21;
	shl.b32 	%r167, %r1, 17;
	and.b32  	%r168, %r167, 1572864;
	shl.b32 	%r169, %r161, 16;
	shl.b32 	%r170, %r163, 15;
	shl.b32 	%r171, %r162, 10;
	and.b32  	%r172, %r171, 1044480;
	and.b32  	%r173, %r164, 24;
	add.s32 	%r174, %r170, %r169;
	add.s32 	%r175, %r174, %r166;
	add.s32 	%r176, %r175, %r172;
	or.b32  	%r177, %r176, %r173;
	add.s32 	%r387, %r177, %r168;
	shl.b32 	%r178, %r2, 17;
	and.b32  	%r179, %r178, 65011712;
	shl.b32 	%r180, %r1, 19;
	and.b32  	%r181, %r180, 1572864;
	add.s64 	%rd30, %rd1, 256;
	or.b32  	%r182, %r179, %r181;
	add.s32 	%r183, %r182, %r169;
	add.s32 	%r184, %r183, %r170;
	add.s32 	%r185, %r184, %r172;
	or.b32  	%r186, %r185, %r173;
	mul.wide.u32 	%rd13, %r186, 2;
	cvta.to.global.u64 	%rd14, %rd10;
	add.s64 	%rd15, %rd13, %rd14;
	add.s64 	%rd29, %rd15, 524288;
	mov.b32 	%r388, 0;
	mov.f32 	%f1027, 0f00000000;
	mov.f32 	%f1028, %f1027;
	mov.f32 	%f1029, %f1027;
	mov.f32 	%f1030, %f1027;
	mov.f32 	%f1031, %f1027;
	mov.f32 	%f1032, %f1027;
	mov.f32 	%f1033, %f1027;
	mov.f32 	%f1034, %f1027;
	mov.f32 	%f1035, %f1027;
	mov.f32 	%f1036, %f1027;
	mov.f32 	%f1037, %f1027;
	mov.f32 	%f1038, %f1027;
	mov.f32 	%f1039, %f1027;
	mov.f32 	%f1040, %f1027;
	mov.f32 	%f1041, %f1027;
	mov.f32 	%f1042, %f1027;
	mov.f32 	%f1043, %f1027;
	mov.f32 	%f1044, %f1027;
	mov.f32 	%f1045, %f1027;
	mov.f32 	%f1046, %f1027;
	mov.f32 	%f1047, %f1027;
	mov.f32 	%f1048, %f1027;
	mov.f32 	%f1049, %f1027;
	mov.f32 	%f1050, %f1027;
	mov.f32 	%f1051, %f1027;
	mov.f32 	%f1052, %f1027;
	mov.f32 	%f1053, %f1027;
	mov.f32 	%f1054, %f1027;
	mov.f32 	%f1055, %f1027;
	mov.f32 	%f1056, %f1027;
	mov.f32 	%f1057, %f1027;
	mov.f32 	%f1058, %f1027;
	mov.f32 	%f995, %f1027;
	mov.f32 	%f996, %f1027;
	mov.f32 	%f997, %f1027;
	mov.f32 	%f998, %f1027;
	mov.f32 	%f999, %f1027;
	mov.f32 	%f1000, %f1027;
	mov.f32 	%f1001, %f1027;
	mov.f32 	%f1002, %f1027;
	mov.f32 	%f1003, %f1027;
	mov.f32 	%f1004, %f1027;
	mov.f32 	%f1005, %f1027;
	mov.f32 	%f1006, %f1027;
	mov.f32 	%f1007, %f1027;
	mov.f32 	%f1008, %f1027;
	mov.f32 	%f1009, %f1027;
	mov.f32 	%f1010, %f1027;
	mov.f32 	%f1011, %f1027;
	mov.f32 	%f1012, %f1027;
	mov.f32 	%f1013, %f1027;
	mov.f32 	%f1014, %f1027;
	mov.f32 	%f1015, %f1027;
	mov.f32 	%f1016, %f1027;
	mov.f32 	%f1017, %f1027;
	mov.f32 	%f1018, %f1027;
	mov.f32 	%f1019, %f1027;
	mov.f32 	%f1020, %f1027;
	mov.f32 	%f1021, %f1027;
	mov.f32 	%f1022, %f1027;
	mov.f32 	%f1023, %f1027;
	mov.f32 	%f1024, %f1027;
	mov.f32 	%f1025, %f1027;
	mov.f32 	%f1026, %f1027;
	mov.f32 	%f963, %f1027;
	mov.f32 	%f964, %f1027;
	mov.f32 	%f965, %f1027;
	mov.f32 	%f966, %f1027;
	mov.f32 	%f967, %f1027;
	mov.f32 	%f968, %f1027;
	mov.f32 	%f969, %f1027;
	mov.f32 	%f970, %f1027;
	mov.f32 	%f971, %f1027;
	mov.f32 	%f972, %f1027;
	mov.f32 	%f973, %f1027;
	mov.f32 	%f974, %f1027;
	mov.f32 	%f975, %f1027;
	mov.f32 	%f976, %f1027;
	mov.f32 	%f977, %f1027;
	mov.f32 	%f978, %f1027;
	mov.f32 	%f979, %f1027;
	mov.f32 	%f980, %f1027;
	mov.f32 	%f981, %f1027;
	mov.f32 	%f982, %f1027;
	mov.f32 	%f983, %f1027;
	mov.f32 	%f984, %f1027;
	mov.f32 	%f985, %f1027;
	mov.f32 	%f986, %f1027;
	mov.f32 	%f987, %f1027;
	mov.f32 	%f988, %f1027;
	mov.f32 	%f989, %f1027;
	mov.f32 	%f990, %f1027;
	mov.f32 	%f991, %f1027;
	mov.f32 	%f992, %f1027;
	mov.f32 	%f993, %f1027;
	mov.f32 	%f994, %f1027;
	mov.f32 	%f931, %f1027;
	mov.f32 	%f932, %f1027;
	mov.f32 	%f933, %f1027;
	mov.f32 	%f934, %f1027;
	mov.f32 	%f935, %f1027;
	mov.f32 	%f936, %f1027;
	mov.f32 	%f937, %f1027;
	mov.f32 	%f938, %f1027;
	mov.f32 	%f939, %f1027;
	mov.f32 	%f940, %f1027;
	mov.f32 	%f941, %f1027;
	mov.f32 	%f942, %f1027;
	mov.f32 	%f943, %f1027;
	mov.f32 	%f944, %f1027;
	mov.f32 	%f945, %f1027;
	mov.f32 	%f946, %f1027;
	mov.f32 	%f947, %f1027;
	mov.f32 	%f948, %f1027;
	mov.f32 	%f949, %f1027;
	mov.f32 	%f950, %f1027;
	mov.f32 	%f951, %f1027;
	mov.f32 	%f952, %f1027;
	mov.f32 	%f953, %f1027;
	mov.f32 	%f954, %f1027;
	mov.f32 	%f955, %f1027;
	mov.f32 	%f956, %f1027;
	mov.f32 	%f957, %f1027;
	mov.f32 	%f958, %f1027;
	mov.f32 	%f959, %f1027;
	mov.f32 	%f960, %f1027;
	mov.f32 	%f961, %f1027;
	mov.f32 	%f962, %f1027;
$L__BB0_3:
	ld.param.u64 	%rd27, [_Z6matmulP6__halfS0_S0_iiiff_param_0];
	setp.gt.u32 	%p2, %r3, 42;
	bar.sync 	0;
	cvta.to.global.u64 	%rd16, %rd27;
	mul.wide.u32 	%rd17, %r387, 2;
	add.s64 	%rd18, %rd16, %rd17;
	ld.global.v4.u32 	{%r187, %r188, %r189, %r190}, [%rd18];
	mov.u32 	%r191, %tid.z;
	mov.u32 	%r192, %tid.y;
	mul.lo.s32 	%r193, %r192, 192;
	mad.lo.s32 	%r194, %r191, 768, %r193;
	mov.u32 	%r195, %tid.x;
	shr.u32 	%r196, %r195, 2;
	mad.lo.s32 	%r197, %r196, 24, %r194;
	shl.b32 	%r198, %r195, 3;
	and.b32  	%r199, %r198, 8;
	add.s32 	%r200, %r197, %r199;
	shl.b32 	%r201, %r195, 30;
	shr.s32 	%r202, %r201, 31;
	and.b32  	%r203, %r202, 384;
	add.s32 	%r204, %r200, %r203;
	shl.b32 	%r205, %r204, 1;
	mov.u32 	%r206, buf_dyn_shmem;
	add.s32 	%r207, %r206, %r205;
	st.shared.v4.u32 	[%r207+12288], {%r187, %r188, %r189, %r190};
	ld.global.v4.u32 	{%r208, %r209, %r210, %r211}, [%rd18+262144];
	st.shared.v4.u32 	[%r207+15360], {%r208, %r209, %r210, %r211};
	ld.global.v4.u32 	{%r212, %r213, %r214, %r215}, [%rd18+524288];
	st.shared.v4.u32 	[%r207+18432], {%r212, %r213, %r214, %r215};
	ld.global.v4.u32 	{%r216, %r217, %r218, %r219}, [%rd18+786432];
	st.shared.v4.u32 	[%r207+21504], {%r216, %r217, %r218, %r219};
	@%p2 bra 	$L__BB0_5;
	ld.global.v4.u32 	{%r220, %r221, %r222, %r223}, [%rd29+-524288];
	mov.u32 	%r224, %tid.z;
	mov.u32 	%r225, %tid.y;
	mul.lo.s32 	%r226, %r225, 192;
	mad.lo.s32 	%r227, %r224, 768, %r226;
	mov.u32 	%r228, %tid.x;
	shr.u32 	%r229, %r228, 2;
	mad.lo.s32 	%r230, %r229, 24, %r227;
	shl.b32 	%r231, %r228, 3;
	and.b32  	%r232, %r231, 8;
	add.s32 	%r233, %r230, %r232;
	shl.b32 	%r234, %r228, 30;
	shr.s32 	%r235, %r234, 31;
	and.b32  	%r236, %r235, 384;
	add.s32 	%r237, %r233, %r236;
	shl.b32 	%r238, %r237, 1;
	mov.u32 	%r239, buf_dyn_shmem;
	add.s32 	%r240, %r239, %r238;
	st.shared.v4.u32 	[%r240], {%r220, %r221, %r222, %r223};
	ld.global.v4.u32 	{%r241, %r242, %r243, %r244}, [%rd29+-262144];
	st.shared.v4.u32 	[%r240+3072], {%r241, %r242, %r243, %r244};
	ld.global.v4.u32 	{%r245, %r246, %r247, %r248}, [%rd29];
	st.shared.v4.u32 	[%r240+6144], {%r245, %r246, %r247, %r248};
	ld.global.v4.u32 	{%r249, %r250, %r251, %r252}, [%rd29+262144];
	st.shared.v4.u32 	[%r240+9216], {%r249, %r250, %r251, %r252};
$L__BB0_5:
	bar.sync 	0;
	mov.u32 	%r253, %tid.z;
	mov.u32 	%r254, buf_dyn_shmem;
	mad.lo.s32 	%r255, %r253, 6144, %r254;
	add.s32 	%r256, %r255, 12288;
	mov.b32 	%r257, 24;
	wmma.load.a.sync.aligned.row.m16n16k16.shared.f16 	{%r8, %r9, %r10, %r11, %r12, %r13, %r14, %r15}, [%r256], %r257;
	add.s32 	%r258, %r255, 13824;
	wmma.load.a.sync.aligned.row.m16n16k16.shared.f16 	{%r23, %r22, %r21, %r20, %r19, %r18, %r17, %r16}, [%r258], %r257;
	add.s32 	%r259, %r255, 15360;
	wmma.load.a.sync.aligned.row.m16n16k16.shared.f16 	{%r31, %r30, %r29, %r28, %r27, %r26, %r25, %r24}, [%r259], %r257;
	add.s32 	%r260, %r255, 16896;
	wmma.load.a.sync.aligned.row.m16n16k16.shared.f16 	{%r39, %r38, %r37, %r36, %r35, %r34, %r33, %r32}, [%r260], %r257;
	mov.u32 	%r261, %tid.y;
	mad.lo.s32 	%r262, %r261, 6144, %r254;
	wmma.load.b.sync.aligned.col.m16n16k16.shared.f16 	{%r40, %r41, %r42, %r43, %r44, %r45, %r46, %r47}, [%r262], %r257;
	add.s32 	%r263, %r262, 1536;
	wmma.load.b.sync.aligned.col.m16n16k16.shared.f16 	{%r48, %r49, %r50, %r51, %r52, %r53, %r54, %r55}, [%r263], %r257;
	add.s32 	%r264, %r262, 3072;
	wmma.load.b.sync.aligned.col.m16n16k16.shared.f16 	{%r56, %r57, %r58, %r59, %r60, %r61, %r62, %r63}, [%r264], %r257;
	add.s32 	%r265, %r262, 4608;
	wmma.load.b.sync.aligned.col.m16n16k16.shared.f16 	{%r64, %r65, %r66, %r67, %r68, %r69, %r70, %r71}, [%r265], %r257;
	@%p2 bra 	$L__BB0_7;
	wmma.mma.sync.aligned.row.col.m16n16k16.f32.f32 {%f962, %f961, %f960, %f959, %f958, %f957, %f956, %f955}, {%r8, %r9, %r10, %r11, %r12, %r13, %r14, %r15}, {%r40, %r41, %r42, %r43, %r44, %r45, %r46, %r47}, {%f962, %f961, %f960, %f959, %f958, %f957, %f956, %f955};
	st.local.v4.f32 	[%rd1], {%f962, %f961, %f960, %f959};
	st.local.v4.f32 	[%rd1+16], {%f958, %f957, %f956, %f955};
	wmma.mma.sync.aligned.row.col.m16n16k16.f32.f32 {%f954, %f953, %f952, %f951, %f950, %f949, %f948, %f947}, {%r8, %r9, %r10, %r11, %r12, %r13, %r14, %r15}, {%r48, %r49, %r50, %r51, %r52, %r53, %r54, %r55}, {%f954, %f953, %f952, %f951, %f950, %f949, %f948, %f947};
	st.local.v4.f32 	[%rd1+32], {%f954, %f953, %f952, %f951};
	st.local.v4.f32 	[%rd1+48], {%f950, %f949, %f948, %f947};
	wmma.mma.sync.aligned.row.col.m16n16k16.f32.f32 {%f946, %f945, %f944, %f943, %f942, %f941, %f940, %f939}, {%r8, %r9, %r10, %r11, %r12, %r13, %r14, %r15}, {%r56, %r57, %r58, %r59, %r60, %r61, %r62, %r63}, {%f946, %f945, %f944, %f943, %f942, %f941, %f940, %f939};
	st.local.v4.f32 	[%rd1+64], {%f946, %f945, %f944, %f943};
	st.local.v4.f32 	[%rd1+80], {%f942, %f941, %f940, %f939};
	wmma.mma.sync.aligned.row.col.m16n16k16.f32.f32 {%f938, %f937, %f936, %f935, %f934, %f933, %f932, %f931}, {%r8, %r9, %r10, %r11, %r12, %r13, %r14, %r15}, {%r64, %r65, %r66, %r67, %r68, %r69, %r70, %r71}, {%f938, %f937, %f936, %f935, %f934, %f933, %f932, %f931};
	st.local.v4.f32 	[%rd1+96], {%f938, %f937, %f936, %f935};
	st.local.v4.f32 	[%rd1+112], {%f934, %f933, %f932, %f931};
$L__BB0_7:
	@%p2 bra 	$L__BB0_9;
	wmma.mma.sync.aligned.row.col.m16n16k16.f32.f32 {%f994, %f993, %f992, %f991, %f990, %f989, %f988, %f987}, {%r23, %r22, %r21, %r20, %r19, %r18, %r17, %r16}, {%r40, %r41, %r42, %r43, %r44, %r45, %r46, %r47}, {%f994, %f993, %f992, %f991, %f990, %f989, %f988, %f987};
	st.local.v4.f32 	[%rd1+128], {%f994, %f993, %f992, %f991};
	st.local.v4.f32 	[%rd1+144], {%f990, %f989, %f988, %f987};
	wmma.mma.sync.aligned.row.col.m16n16k16.f32.f32 {%f986, %f985, %f984, %f983, %f982, %f981, %f980, %f979}, {%r23, %r22, %r21, %r20, %r19, %r18, %r17, %r16}, {%r48, %r49, %r50, %r51, %r52, %r53, %r54, %r55}, {%f986, %f985, %f984, %f983, %f982, %f981, %f980, %f979};
	st.local.v4.f32 	[%rd1+160], {%f986, %f985, %f984, %f983};
	st.local.v4.f32 	[%rd1+176], {%f982, %f981, %f980, %f979};
	wmma.mma.sync.aligned.row.col.m16n16k16.f32.f32 {%f978, %f977, %f976, %f975, %f974, %f973, %f972, %f971}, {%r23, %r22, %r21, %r20, %r19, %r18, %r17, %r16}, {%r56, %r57, %r58, %r59, %r60, %r61, %r62, %r63}, {%f978, %f977, %f976, %f975, %f974, %f973, %f972, %f971};
	st.local.v4.f32 	[%rd1+192], {%f978, %f977, %f976, %f975};
	st.local.v4.f32 	[%rd1+208], {%f974, %f973, %f972, %f971};
	wmma.mma.sync.aligned.row.col.m16n16k16.f32.f32 {%f970, %f969, %f968, %f967, %f966, %f965, %f964, %f963}, {%r23, %r22, %r21, %r20, %r19, %r18, %r17, %r16}, {%r64, %r65, %r66, %r67, %r68, %r69, %r70, %r71}, {%f970, %f969, %f968, %f967, %f966, %f965, %f964, %f963};
	st.local.v4.f32 	[%rd1+224], {%f970, %f969, %f968, %f967};
	st.local.v4.f32 	[%rd1+240], {%f966, %f965, %f964, %f963};
$L__BB0_9:
	@%p2 bra 	$L__BB0_11;
	wmma.mma.sync.aligned.row.col.m16n16k16.f32.f32 {%f1026, %f1025, %f1024, %f1023, %f1022, %f1021, %f1020, %f1019}, {%r31, %r30, %r29, %r28, %r27, %r26, %r25, %r24}, {%r40, %r41, %r42, %r43, %r44, %r45, %r46, %r47}, {%f1026, %f1025, %f1024, %f1023, %f1022, %f1021, %f1020, %f1019};
	st.local.v4.f32 	[%rd1+256], {%f1026, %f1025, %f1024, %f1023};
	st.local.v4.f32 	[%rd1+272], {%f1022, %f1021, %f1020, %f1019};
	wmma.mma.sync.aligned.row.col.m16n16k16.f32.f32 {%f1018, %f1017, %f1016, %f1015, %f1014, %f1013, %f1012, %f1011}, {%r31, %r30, %r29, %r28, %r27, %r26, %r25, %r24}, {%r48, %r49, %r50, %r51, %r52, %r53, %r54, %r55}, {%f1018, %f1017, %f1016, %f1015, %f1014, %f1013, %f1012, %f1011};
	st.local.v4.f32 	[%rd1+288], {%f1018, %f1017, %f1016, %f1015};
	st.local.v4.f32 	[%rd1+304], {%f1014, %f1013, %f1012, %f1011};
	wmma.mma.sync.aligned.row.col.m16n16k16.f32.f32 {%f1010, %f1009, %f1008, %f1007, %f1006, %f1005, %f1004, %f1003}, {%r31, %r30, %r29, %r28, %r27, %r26, %r25, %r24}, {%r56, %r57, %r58, %r59, %r60, %r61, %r62, %r63}, {%f1010, %f1009, %f1008, %f1007, %f1006, %f1005, %f1004, %f1003};
	st.local.v4.f32 	[%rd1+320], {%f1010, %f1009, %f1008, %f1007};
	st.local.v4.f32 	[%rd1+336], {%f1006, %f1005, %f1004, %f1003};
	wmma.mma.sync.aligned.row.col.m16n16k16.f32.f32 {%f1002, %f1001, %f1000, %f999, %f998, %f997, %f996, %f995}, {%r31, %r30, %r29, %r28, %r27, %r26, %r25, %r24}, {%r64, %r65, %r66, %r67, %r68, %r69, %r70, %r71}, {%f1002, %f1001, %f1000, %f999, %f998, %f997, %f996, %f995};
	st.local.v4.f32 	[%rd1+352], {%f1002, %f1001, %f1000, %f999};
	st.local.v4.f32 	[%rd1+368], {%f998, %f997, %f996, %f995};
$L__BB0_11:
	@%p2 bra 	$L__BB0_13;
	wmma.mma.sync.aligned.row.col.m16n16k16.f32.f32 {%f1058, %f1057, %f1056, %f1055, %f1054, %f1053, %f1052, %f1051}, {%r39, %r38, %r37, %r36, %r35, %r34, %r33, %r32}, {%r40, %r41, %r42, %r43, %r44, %r45, %r46, %r47}, {%f1058, %f1057, %f1056, %f1055, %f1054, %f1053, %f1052, %f1051};
	st.local.v4.f32 	[%rd1+384], {%f1058, %f1057, %f1056, %f1055};
	st.local.v4.f32 	[%rd1+400], {%f1054, %f1053, %f1052, %f1051};
	wmma.mma.sync.aligned.row.col.m16n16k16.f32.f32 {%f1050, %f1049, %f1048, %f1047, %f1046, %f1045, %f1044, %f1043}, {%r39, %r38, %r37, %r36, %r35, %r34, %r33, %r32}, {%r48, %r49, %r50, %r51, %r52, %r53, %r54, %r55}, {%f1050, %f1049, %f1048, %f1047, %f1046, %f1045, %f1044, %f1043};
	st.local.v4.f32 	[%rd1+416], {%f1050, %f1049, %f1048, %f1047};
	st.local.v4.f32 	[%rd1+432], {%f1046, %f1045, %f1044, %f1043};
	wmma.mma.sync.aligned.row.col.m16n16k16.f32.f32 {%f1042, %f1041, %f1040, %f1039, %f1038, %f1037, %f1036, %f1035}, {%r39, %r38, %r37, %r36, %r35, %r34, %r33, %r32}, {%r56, %r57, %r58, %r59, %r60, %r61, %r62, %r63}, {%f1042, %f1041, %f1040, %f1039, %f1038, %f1037, %f1036, %f1035};
	st.local.v4.f32 	[%rd1+448], {%f1042, %f1041, %f1040, %f1039};
	st.local.v4.f32 	[%rd1+464], {%f1038, %f1037, %f1036, %f1035};
	wmma.mma.sync.aligned.row.col.m16n16k16.f32.f32 {%f1034, %f1033, %f1032, %f1031, %f1030, %f1029, %f1028, %f1027}, {%r39, %r38, %r37, %r36, %r35, %r34, %r33, %r32}, {%r64, %r65, %r66, %r67, %r68, %r69, %r70, %r71}, {%f1034, %f1033, %f1032, %f1031, %f1030, %f1029, %f1028, %f1027};
	st.local.v4.f32 	[%rd1+480], {%f1034, %f1033, %f1032, %f1031};
	st.local.v4.f32 	[%rd1+496], {%f1030, %f1029, %f1028, %f1027};
$L__BB0_13:
	mov.u32 	%r266, %tid.z;
	mov.u32 	%r267, buf_dyn_shmem;
	mad.lo.s32 	%r268, %r266, 6144, %r267;
	add.s32 	%r269, %r268, 13056;
	mov.b32 	%r270, 24;
	wmma.load.a.sync.aligned.row.m16n16k16.shared.f16 	{%r72, %r73, %r74, %r75, %r76, %r77, %r78, %r79}, [%r269], %r270;
	add.s32 	%r271, %r268, 14592;
	wmma.load.a.sync.aligned.row.m16n16k16.shared.f16 	{%r87, %r86, %r85, %r84, %r83, %r82, %r81, %r80}, [%r271], %r270;
	add.s32 	%r272, %r268, 16128;
	wmma.load.a.sync.aligned.row.m16n16k16.shared.f16 	{%r95, %r94, %r93, %r92, %r91, %r90, %r89, %r88}, [%r272], %r270;
	add.s32 	%r273, %r268, 17664;
	wmma.load.a.sync.aligned.row.m16n16k16.shared.f16 	{%r103, %r102, %r101, %r100, %r99, %r98, %r97, %r96}, [%r273], %r270;
	mov.u32 	%r274, %tid.y;
	mad.lo.s32 	%r275, %r274, 6144, %r267;
	add.s32 	%r276, %r275, 768;
	wmma.load.b.sync.aligned.col.m16n16k16.shared.f16 	{%r104, %r105, %r106, %r107, %r108, %r109, %r110, %r111}, [%r276], %r270;
	add.s32 	%r277, %r275, 2304;
	wmma.load.b.sync.aligned.col.m16n16k16.shared.f16 	{%r112, %r113, %r114, %r115, %r116, %r117, %r118, %r119}, [%r277], %r270;
	add.s32 	%r278, %r275, 3840;
	wmma.load.b.sync.aligned.col.m16n16k16.shared.f16 	{%r120, %r121, %r122, %r123, %r124, %r125, %r126, %r127}, [%r278], %r270;
	add.s32 	%r279, %r275, 5376;
	wmma.load.b.sync.aligned.col.m16n16k16.shared.f16 	{%r128, %r129, %r130, %r131, %r132, %r133, %r134, %r135}, [%r279], %r270;
	@%p2 bra 	$L__BB0_15;
	wmma.mma.sync.aligned.row.col.m16n16k16.f32.f32 {%f962, %f961, %f960, %f959, %f958, %f957, %f956, %f955}, {%r72, %r73, %r74, %r75, %r76, %r77, %r78, %r79}, {%r104, %r105, %r106, %r107, %r108, %r109, %r110, %r111}, {%f962, %f961, %f960, %f959, %f958, %f957, %f956, %f955};
	st.local.v4.f32 	[%rd1], {%f962, %f961, %f960, %f959};
	st.local.v4.f32 	[%rd1+16], {%f958, %f957, %f956, %f955};
	wmma.mma.sync.aligned.row.col.m16n16k16.f32.f32 {%f954, %f953, %f952, %f951, %f950, %f949, %f948, %f947}, {%r72, %r73, %r74, %r75, %r76, %r77, %r78, %r79}, {%r112, %r113, %r114, %r115, %r116, %r117, %r118, %r119}, {%f954, %f953, %f952, %f951, %f950, %f949, %f948, %f947};
	st.local.v4.f32 	[%rd1+32], {%f954, %f953, %f952, %f951};
	st.local.v4.f32 	[%rd1+48], {%f950, %f949, %f948, %f947};
	wmma.mma.sync.aligned.row.col.m16n16k16.f32.f32 {%f946, %f945, %f944, %f943, %f942, %f941, %f940, %f939}, {%r72, %r73, %r74, %r75, %r76, %r77, %r78, %r79}, {%r120, %r121, %r122, %r123, %r124, %r125, %r126, %r127}, {%f946, %f945, %f944, %f943, %f942, %f941, %f940, %f939};
	st.local.v4.f32 	[%rd1+64], {%f946, %f945, %f944, %f943};
	st.local.v4.f32 	[%rd1+80], {%f942, %f941, %f940, %f939};
	wmma.mma.sync.aligned.row.col.m16n16k16.f32.f32 {%f938, %f937, %f936, %f935, %f934, %f933, %f932, %f931}, {%r72, %r73, %r74, %r75, %r76, %r77, %r78, %r79}, {%r128, %r129, %r130, %r131, %r132, %r133, %r134, %r135}, {%f938, %f937, %f936, %f935, %f934, %f933, %f932, %f931};
	st.local.v4.f32 	[%rd1+96], {%f938, %f937, %f936, %f935};
	st.local.v4.f32 	[%rd1+112], {%f934, %f933, %f932, %f931};
$L__BB0_15:
	@%p2 bra 	$L__BB0_17;
	wmma.mma.sync.aligned.row.col.m16n16k16.f32.f32 {%f994, %f993, %f992, %f991, %f990, %f989, %f988, %f987}, {%r87, %r86, %r85, %r84, %r83, %r82, %r81, %r80}, {%r104, %r105, %r106, %r107, %r108, %r109, %r110, %r111}, {%f994, %f993, %f992, %f991, %f990, %f989, %f988, %f987};
	st.local.v4.f32 	[%rd1+128], {%f994, %f993, %f992, %f991};
	st.local.v4.f32 	[%rd1+144], {%f990, %f989, %f988, %f987};
	wmma.mma.sync.aligned.row.col.m16n16k16.f32.f32 {%f986, %f985, %f984, %f983, %f982, %f981, %f980, %f979}, {%r87, %r86, %r85, %r84, %r83, %r82, %r81, %r80}, {%r112, %r113, %r114, %r115, %r116, %r117, %r118, %r119}, {%f986, %f985, %f984, %f983, %f982, %f981, %f980, %f979};
	st.local.v4.f32 	[%rd1+160], {%f986, %f985, %f984, %f983};
	st.local.v4.f32 	[%rd1+176], {%f982, %f981, %f980, %f979};
	wmma.mma.sync.aligned.row.col.m16n16k16.f32.f32 {%f978, %f977, %f976, %f975, %f974, %f973, %f972, %f971}, {%r87, %r86, %r85, %r84, %r83, %r82, %r81, %r80}, {%r120, %r121, %r122, %r123, %r124, %r125, %r126, %r127}, {%f978, %f977, %f976, %f975, %f974, %f973, %f972, %f971};
	st.local.v4.f32 	[%rd1+192], {%f978, %f977, %f976, %f975};
	st.local.v4.f32 	[%rd1+208], {%f974, %f973, %f972, %f971};
	wmma.mma.sync.aligned.row.col.m16n16k16.f32.f32 {%f970, %f969, %f968, %f967, %f966, %f965, %f964, %f963}, {%r87, %r86, %r85, %r84, %r83, %r82, %r81, %r80}, {%r128, %r129, %r130, %r131, %r132, %r133, %r134, %r135}, {%f970, %f969, %f968, %f967, %f966, %f965, %f964, %f963};
	st.local.v4.f32 	[%rd1+224], {%f970, %f969, %f968, %f967};
	st.local.v4.f32 	[%rd1+240], {%f966, %f965, %f964, %f963};
$L__BB0_17:
	@%p2 bra 	$L__BB0_19;
	wmma.mma.sync.aligned.row.col.m16n16k16.f32.f32 {%f1026, %f1025, %f1024, %f1023, %f1022, %f1021, %f1020, %f1019}, {%r95, %r94, %r93, %r92, %r91, %r90, %r89, %r88}, {%r104, %r105, %r106, %r107, %r108, %r109, %r110, %r111}, {%f1026, %f1025, %f1024, %f1023, %f1022, %f1021, %f1020, %f1019};
	st.local.v4.f32 	[%rd1+256], {%f1026, %f1025, %f1024, %f1023};
	st.local.v4.f32 	[%rd1+272], {%f1022, %f1021, %f1020, %f1019};
	wmma.mma.sync.aligned.row.col.m16n16k16.f32.f32 {%f1018, %f1017, %f1016, %f1015, %f1014, %f1013, %f1012, %f1011}, {%r95, %r94, %r93, %r92, %r91, %r90, %r89, %r88}, {%r112, %r113, %r114, %r115, %r116, %r117, %r118, %r119}, {%f1018, %f1017, %f1016, %f1015, %f1014, %f1013, %f1012, %f1011};
	st.local.v4.f32 	[%rd1+288], {%f1018, %f1017, %f1016, %f1015};
	st.local.v4.f32 	[%rd1+304], {%f1014, %f1013, %f1012, %f1011};
	wmma.mma.sync.aligned.row.col.m16n16k16.f32.f32 {%f1010, %f1009, %f1008, %f1007, %f1006, %f1005, %f1004, %f1003}, {%r95, %r94, %r93, %r92, %r91, %r90, %r89, %r88}, {%r120, %r121, %r122, %r123, %r124, %r125, %r126, %r127}, {%f1010, %f1009, %f1008, %f1007, %f1006, %f1005, %f1004, %f1003};
	st.local.v4.f32 	[%rd1+320], {%f1010, %f1009, %f1008, %f1007};
	st.local.v4.f32 	[%rd1+336], {%f1006, %f1005, %f1004, %f1003};
	wmma.mma.sync.aligned.row.col.m16n16k16.f32.f32 {%f1002, %f1001, %f1000, %f999, %f998, %f997, %f996, %f995}, {%r95, %r94, %r93, %r92, %r91, %r90, %r89, %r88}, {%r128, %r129, %r130, %r131, %r132, %r133, %r134, %r135}, {%f1002, %f1001, %f1000, %f999, %f998, %f997, %f996, %f995};
	st.local.v4.f32 	[%rd1+352], {%f1002, %f1001, %f1000, %f999};
	st.local.v4.f32 	[%rd1+368], {%f998, %f997, %f996, %f995};
$L__BB0_19:
	@%p2 bra 	$L__BB0_21;
	wmma.mma.sync.aligned.row.col.m16n16k16.f32.f32 {%f1058, %f1057, %f1056, %f1055, %f1054, %f1053, %f1052, %f1051}, {%r103, %r102, %r101, %r100, %r99, %r98, %r97, %r96}, {%r104, %r105, %r106, %r107, %r108, %r109, %r110, %r111}, {%f1058, %f1057, %f1056, %f1055, %f1054, %f1053, %f1052, %f1051};
	st.local.v4.f32 	[%rd1+384], {%f1058, %f1057, %f1056, %f1055};
	st.local.v4.f32 	[%rd1+400], {%f1054, %f1053, %f1052, %f1051};
	wmma.mma.sync.aligned.row.col.m16n16k16.f32.f32 {%f1050, %f1049, %f1048, %f1047, %f1046, %f1045, %f1044, %f1043}, {%r103, %r102, %r101, %r100, %r99, %r98, %r97, %r96}, {%r112, %r113, %r114, %r115, %r116, %r117, %r118, %r119}, {%f1050, %f1049, %f1048, %f1047, %f1046, %f1045, %f1044, %f1043};
	st.local.v4.f32 	[%rd1+416], {%f1050, %f1049, %f1048, %f1047};
	st.local.v4.f32 	[%rd1+432], {%f1046, %f1045, %f1044, %f1043};
	wmma.mma.sync.aligned.row.col.m16n16k16.f32.f32 {%f1042, %f1041, %f1040, %f1039, %f1038, %f1037, %f1036, %f1035}, {%r103, %r102, %r101, %r100, %r99, %r98, %r97, %r96}, {%r120, %r121, %r122, %r123, %r124, %r125, %r126, %r127}, {%f1042, %f1041, %f1040, %f1039, %f1038, %f1037, %f1036, %f1035};
	st.local.v4.f32 	[%rd1+448], {%f1042, %f1041, %f1040, %f1039};
	st.local.v4.f32 	[%rd1+464], {%f1038, %f1037, %f1036, %f1035};
	wmma.mma.sync.aligned.row.col.m16n16k16.f32.f32 {%f1034, %f1033, %f1032, %f1031, %f1030, %f1029, %f1028, %f1027}, {%r103, %r102, %r101, %r100, %r99, %r98, %r97, %r96}, {%r128, %r129, %r130, %r131, %r132, %r133, %r134, %r135}, {%f1034, %f1033, %f1032, %f1031, %f1030, %f1029, %f1028, %f1027};
	st.local.v4.f32 	[%rd1+480], {%f1034, %f1033, %f1032, %f1031};
	st.local.v4.f32 	[%rd1+496], {%f1030, %f1029, %f1028, %f1027};
$L__BB0_21:
	add.s32 	%r388, %r388, 1;
	add.s64 	%rd29, %rd29, 64;
	add.s32 	%r387, %r387, 32;
	setp.ne.s32 	%p11, %r388, 128;
	@%p11 bra 	$L__BB0_3;
	bar.sync 	0;
	mov.u32 	%r280, %ctaid.x;
	shl.b32 	%r281, %r280, 3;
	and.b32  	%r282, %r281, 24;
	shl.b32 	%r283, %r2, 1;
	and.b32  	%r284, %r283, 992;
	or.b32  	%r285, %r282, %r284;
	sub.s32 	%r286, 688, %r285;
	min.s32 	%r287, %r286, 8;
	shr.s32 	%r288, %r287, 3;
	max.s32 	%r289, %r288, 0;
	neg.s32 	%r390, %r289;
	mov.u32 	%r139, %tid.z;
	shl.b32 	%r290, %r139, 15;
	mov.u32 	%r140, %tid.y;
	shl.b32 	%r291, %r140, 12;
	add.s32 	%r292, %r290, %r291;
	mov.u32 	%r293, buf_dyn_shmem;
	add.s32 	%r294, %r292, %r293;
	add.s32 	%r389, %r294, 16384;
$L__BB0_23:
	setp.eq.s32 	%p12, %r390, 0;
	@%p12 bra 	$L__BB0_25;
	add.s32 	%r295, %r389, -16384;
	ld.local.v4.f32 	{%f643, %f644, %f645, %f646}, [%rd30+-256];
	ld.local.v4.f32 	{%f647, %f648, %f649, %f650}, [%rd30+-240];
	mov.b32 	%r296, 16;
	wmma.store.d.sync.aligned.row.m16n16k16.shared.f32 	[%r295], {%f643, %f644, %f645, %f646, %f647, %f648, %f649, %f650}, %r296;
	add.s32 	%r297, %r389, -15360;
	ld.local.v4.f32 	{%f651, %f652, %f653, %f654}, [%rd30+-224];
	ld.local.v4.f32 	{%f655, %f656, %f657, %f658}, [%rd30+-208];
	wmma.store.d.sync.aligned.row.m16n16k16.shared.f32 	[%r297], {%f651, %f652, %f653, %f654, %f655, %f656, %f657, %f658}, %r296;
	add.s32 	%r298, %r389, -14336;
	ld.local.v4.f32 	{%f659, %f660, %f661, %f662}, [%rd30+-192];
	ld.local.v4.f32 	{%f663, %f664, %f665, %f666}, [%rd30+-176];
	wmma.store.d.sync.aligned.row.m16n16k16.shared.f32 	[%r298], {%f659, %f660, %f661, %f662, %f663, %f664, %f665, %f666}, %r296;
	add.s32 	%r299, %r389, -13312;
	ld.local.v4.f32 	{%f667, %f668, %f669, %f670}, [%rd30+-160];
	ld.local.v4.f32 	{%f671, %f672, %f673, %f674}, [%rd30+-144];
	wmma.store.d.sync.aligned.row.m16n16k16.shared.f32 	[%r299], {%f667, %f668, %f669, %f670, %f671, %f672, %f673, %f674}, %r296;
	add.s32 	%r300, %r389, -8192;
	ld.local.v4.f32 	{%f675, %f676, %f677, %f678}, [%rd30+-128];
	ld.local.v4.f32 	{%f679, %f680, %f681, %f682}, [%rd30+-112];
	wmma.store.d.sync.aligned.row.m16n16k16.shared.f32 	[%r300], {%f675, %f676, %f677, %f678, %f679, %f680, %f681, %f682}, %r296;
	add.s32 	%r301, %r389, -7168;
	ld.local.v4.f32 	{%f683, %f684, %f685, %f686}, [%rd30+-96];
	ld.local.v4.f32 	{%f687, %f688, %f689, %f690}, [%rd30+-80];
	wmma.store.d.sync.aligned.row.m16n16k16.shared.f32 	[%r301], {%f683, %f684, %f685, %f686, %f687, %f688, %f689, %f690}, %r296;
	add.s32 	%r302, %r389, -6144;
	ld.local.v4.f32 	{%f691, %f692, %f693, %f694}, [%rd30+-64];
	ld.local.v4.f32 	{%f695, %f696, %f697, %f698}, [%rd30+-48];
	wmma.store.d.sync.aligned.row.m16n16k16.shared.f32 	[%r302], {%f691, %f692, %f693, %f694, %f695, %f696, %f697, %f698}, %r296;
	add.s32 	%r303, %r389, -5120;
	ld.local.v4.f32 	{%f699, %f700, %f701, %f702}, [%rd30+-32];
	ld.local.v4.f32 	{%f703, %f704, %f705, %f706}, [%rd30+-16];
	wmma.store.d.sync.aligned.row.m16n16k16.shared.f32 	[%r303], {%f699, %f700, %f701, %f702, %f703, %f704, %f705, %f706}, %r296;
	ld.local.v4.f32 	{%f707, %f708, %f709, %f710}, [%rd30];
	ld.local.v4.f32 	{%f711, %f712, %f713, %f714}, [%rd30+16];
	wmma.store.d.sync.aligned.row.m16n16k16.shared.f32 	[%r389], {%f707, %f708, %f709, %f710, %f711, %f712, %f713, %f714}, %r296;
	add.s32 	%r304, %r389, 1024;
	ld.local.v4.f32 	{%f715, %f716, %f717, %f718}, [%rd30+32];
	ld.local.v4.f32 	{%f719, %f720, %f721, %f722}, [%rd30+48];
	wmma.store.d.sync.aligned.row.m16n16k16.shared.f32 	[%r304], {%f715, %f716, %f717, %f718, %f719, %f720, %f721, %f722}, %r296;
	add.s32 	%r305, %r389, 2048;
	ld.local.v4.f32 	{%f723, %f724, %f725, %f726}, [%rd30+64];
	ld.local.v4.f32 	{%f727, %f728, %f729, %f730}, [%rd30+80];
	wmma.store.d.sync.aligned.row.m16n16k16.shared.f32 	[%r305], {%f723, %f724, %f725, %f726, %f727, %f728, %f729, %f730}, %r296;
	add.s32 	%r306, %r389, 3072;
	ld.local.v4.f32 	{%f731, %f732, %f733, %f734}, [%rd30+96];
	ld.local.v4.f32 	{%f735, %f736, %f737, %f738}, [%rd30+112];
	wmma.store.d.sync.aligned.row.m16n16k16.shared.f32 	[%r306], {%f731, %f732, %f733, %f734, %f735, %f736, %f737, %f738}, %r296;
	add.s32 	%r307, %r389, 8192;
	ld.local.v4.f32 	{%f739, %f740, %f741, %f742}, [%rd30+128];
	ld.local.v4.f32 	{%f743, %f744, %f745, %f746}, [%rd30+144];
	wmma.store.d.sync.aligned.row.m16n16k16.shared.f32 	[%r307], {%f739, %f740, %f741, %f742, %f743, %f744, %f745, %f746}, %r296;
	add.s32 	%r308, %r389, 9216;
	ld.local.v4.f32 	{%f747, %f748, %f749, %f750}, [%rd30+160];
	ld.local.v4.f32 	{%f751, %f752, %f753, %f754}, [%rd30+176];
	wmma.store.d.sync.aligned.row.m16n16k16.shared.f32 	[%r308], {%f747, %f748, %f749, %f750, %f751, %f752, %f753, %f754}, %r296;
	add.s32 	%r309, %r389, 10240;
	ld.local.v4.f32 	{%f755, %f756, %f757, %f758}, [%rd30+192];
	ld.local.v4.f32 	{%f759, %f760, %f761, %f762}, [%rd30+208];
	wmma.store.d.sync.aligned.row.m16n16k16.shared.f32 	[%r309], {%f755, %f756, %f757, %f758, %f759, %f760, %f761, %f762}, %r296;
	add.s32 	%r310, %r389, 11264;
	ld.local.v4.f32 	{%f763, %f764, %f765, %f766}, [%rd30+224];
	ld.local.v4.f32 	{%f767, %f768, %f769, %f770}, [%rd30+240];
	wmma.store.d.sync.aligned.row.m16n16k16.shared.f32 	[%r310], {%f763, %f764, %f765, %f766, %f767, %f768, %f769, %f770}, %r296;
	add.s32 	%r390, %r390, 1;
	add.s32 	%r389, %r389, 65536;
	add.s64 	%rd30, %rd30, 512;
	bra.uni 	$L__BB0_23;
$L__BB0_25:
	ld.param.u64 	%rd28, [_Z6matmulP6__halfS0_S0_iiiff_param_2];
	cvta.to.global.u64 	%rd8, %rd28;
	bar.sync 	0;
	shl.b32 	%r312, %r139, 2;
	shl.b32 	%r313, %r140, 1;
	mov.u32 	%r314, %tid.x;
	shr.u32 	%r315, %r314, 4;
	add.s32 	%r316, %r313, %r312;
	add.s32 	%r146, %r316, %r315;
	shl.b32 	%r317, %r314, 7;
	and.b32  	%r318, %r317, 1792;
	shl.b32 	%r319, %r314, 3;
	and.b32  	%r320, %r319, 8;
	or.b32  	%r147, %r318, %r320;
	shr.u32 	%r322, %r280, 2;
	and.b32  	%r323, %r322, 3;
	mul.lo.s32 	%r324, %r139, 44032;
	shl.b32 	%r325, %r2, 5;
	and.b32  	%r326, %r325, 15872;
	shl.b32 	%r327, %r280, 7;
	and.b32  	%r328, %r327, 384;
	and.b32  	%r329, %r319, 120;
	mad.lo.s32 	%r330, %r140, 22016, %r324;
	mad.lo.s32 	%r331, %r154, 5636096, %r330;
	mad.lo.s32 	%r332, %r315, 11008, %r331;
	add.s32 	%r333, %r332, %r328;
	or.b32  	%r334, %r333, %r329;
	mad.lo.s32 	%r335, %r323, 1409024, %r334;
	add.s32 	%r148, %r335, %r326;
	shl.b32 	%r149, %r146, 7;
	shl.b32 	%r336, %r146, 4;
	and.b32  	%r337, %r336, 240;
	or.b32  	%r150, %r147, %r337;
	mov.b32 	%r391, 0;
$L__BB0_26:
	setp.gt.u32 	%p13, %r3, 42;
	@%p13 bra 	$L__BB0_28;
	shl.b32 	%r338, %r391, 10;
	add.s32 	%r339, %r338, %r149;
	and.b32  	%r340, %r339, 1073739776;
	or.b32  	%r341, %r340, %r150;
	shl.b32 	%r342, %r341, 2;
	add.s32 	%r344, %r293, %r342;
	ld.shared.v4.f32 	{%f771, %f772, %f773, %f774}, [%r344];
	ld.shared.v4.f32 	{%f775, %f776, %f777, %f778}, [%r344+16];
	// begin inline asm
	{  cvt.rn.f16.f32 %rs1, %f771;}

	// end inline asm
	// begin inline asm
	{  cvt.rn.f16.f32 %rs2, %f772;}

	// end inline asm
	// begin inline asm
	{  cvt.rn.f16.f32 %rs3, %f773;}

	// end inline asm
	// begin inline asm
	{  cvt.rn.f16.f32 %rs4, %f774;}

	// end inline asm
	// begin inline asm
	{  cvt.rn.f16.f32 %rs5, %f775;}

	// end inline asm
	// begin inline asm
	{  cvt.rn.f16.f32 %rs6, %f776;}

	// end inline asm
	// begin inline asm
	{  cvt.rn.f16.f32 %rs7, %f777;}

	// end inline asm
	// begin inline asm
	{  cvt.rn.f16.f32 %rs8, %f778;}

	// end inline asm
	mad.lo.s32 	%r345, %r391, 88064, %r148;
	mul.wide.u32 	%rd19, %r345, 2;
	add.s64 	%rd20, %rd8, %rd19;
	mov.b32 	%r346, {%rs7, %rs8};
	mov.b32 	%r347, {%rs5, %rs6};
	mov.b32 	%r348, {%rs3, %rs4};
	mov.b32 	%r349, {%rs1, %rs2};
	st.global.v4.u32 	[%rd20], {%r349, %r348, %r347, %r346};
	shl.b32 	%r350, %r391, 3;
	add.s32 	%r351, %r350, %r146;
	add.s32 	%r352, %r351, 8;
	shl.b32 	%r353, %r352, 7;
	and.b32  	%r354, %r353, 1073739776;
	shl.b32 	%r355, %r352, 4;
	and.b32  	%r356, %r355, 240;
	or.b32  	%r357, %r147, %r354;
	add.s32 	%r358, %r357, %r356;
	shl.b32 	%r359, %r358, 2;
	add.s32 	%r360, %r293, %r359;
	ld.shared.v4.f32 	{%f779, %f780, %f781, %f782}, [%r360];
	ld.shared.v4.f32 	{%f783, %f784, %f785, %f786}, [%r360+16];
	// begin inline asm
	{  cvt.rn.f16.f32 %rs9, %f779;}

	// end inline asm
	// begin inline asm
	{  cvt.rn.f16.f32 %rs10, %f780;}

	// end inline asm
	// begin inline asm
	{  cvt.rn.f16.f32 %rs11, %f781;}

	// end inline asm
	// begin inline asm
	{  cvt.rn.f16.f32 %rs12, %f782;}

	// end inline asm
	// begin inline asm
	{  cvt.rn.f16.f32 %rs13, %f783;}

	// end inline asm
	// begin inline asm
	{  cvt.rn.f16.f32 %rs14, %f784;}

	// end inline asm
	// begin inline asm
	{  cvt.rn.f16.f32 %rs15, %f785;}

	// end inline asm
	// begin inline asm
	{  cvt.rn.f16.f32 %rs16, %f786;}

	// end inline asm
	add.s32 	%r361, %r345, 88064;
	mul.wide.u32 	%rd21, %r361, 2;
	add.s64 	%rd22, %rd8, %rd21;
	mov.b32 	%r362, {%rs15, %rs16};
	mov.b32 	%r363, {%rs13, %rs14};
	mov.b32 	%r364, {%rs11, %rs12};
	mov.b32 	%r365, {%rs9, %rs10};
	st.global.v4.u32 	[%rd22], {%r365, %r364, %r363, %r362};
	add.s32 	%r366, %r339, 2048;
	and.b32  	%r367, %r366, 1073739776;
	or.b32  	%r368, %r367, %r150;
	shl.b32 	%r369, %r368, 2;
	add.s32 	%r370, %r293, %r369;
	ld.shared.v4.f32 	{%f787, %f788, %f789, %f790}, [%r370];
	ld.shared.v4.f32 	{%f791, %f792, %f793, %f794}, [%r370+16];
	// begin inline asm
	{  cvt.rn.f16.f32 %rs17, %f787;}

	// end inline asm
	// begin inline asm
	{  cvt.rn.f16.f32 %rs18, %f788;}

	// end inline asm
	// begin inline asm
	{  cvt.rn.f16.f32 %rs19, %f789;}

	// end inline asm
	// begin inline asm
	{  cvt.rn.f16.f32 %rs20, %f790;}

	// end inline asm
	// begin inline asm
	{  cvt.rn.f16.f32 %rs21, %f791;}

	// end inline asm
	// begin inline asm
	{  cvt.rn.f16.f32 %rs22, %f792;}

	// end inline asm
	// begin inline asm
	{  cvt.rn.f16.f32 %rs23, %f793;}

	// end inline asm
	// begin inline asm
	{  cvt.rn.f16.f32 %rs24, %f794;}

	// end inline asm
	add.s32 	%r371, %r345, 176128;
	mul.wide.u32 	%rd23, %r371, 2;
	add.s64 	%rd24, %rd8, %rd23;
	mov.b32 	%r372, {%rs23, %rs24};
	mov.b32 	%r373, {%rs21, %rs22};
	mov.b32 	%r374, {%rs19, %rs20};
	mov.b32 	%r375, {%rs17, %rs18};
	st.global.v4.u32 	[%rd24], {%r375, %r374, %r373, %r372};
	add.s32 	%r376, %r353, 2048;
	and.b32  	%r377, %r376, 1073739776;
	or.b32  	%r378, %r147, %r377;
	add.s32 	%r379, %r378, %r356;
	shl.b32 	%r380, %r379, 2;
	add.s32 	%r381, %r293, %r380;
	ld.shared.v4.f32 	{%f795, %f796, %f797, %f798}, [%r381];
	ld.shared.v4.f32 	{%f799, %f800, %f801, %f802}, [%r381+16];
	// begin inline asm
	{  cvt.rn.f16.f32 %rs25, %f795;}

	// end inline asm
	// begin inline asm
	{  cvt.rn.f16.f32 %rs26, %f796;}

	// end inline asm
	// begin inline asm
	{  cvt.rn.f16.f32 %rs27, %f797;}

	// end inline asm
	// begin inline asm
	{  cvt.rn.f16.f32 %rs28, %f798;}

	// end inline asm
	// begin inline asm
	{  cvt.rn.f16.f32 %rs29, %f799;}

	// end inline asm
	// begin inline asm
	{  cvt.rn.f16.f32 %rs30, %f800;}

	// end inline asm
	// begin inline asm
	{  cvt.rn.f16.f32 %rs31, %f801;}

	// end inline asm
	// begin inline asm
	{  cvt.rn.f16.f32 %rs32, %f802;}

	// end inline asm
	add.s32 	%r382, %r345, 264192;
	mul.wide.u32 	%rd25, %r382, 2;
	add.s64 	%rd26, %rd8, %rd25;
	mov.b32 	%r383, {%rs31, %rs32};
	mov.b32 	%r384, {%rs29, %rs30};
	mov.b32 	%r385, {%rs27, %rs28};
	mov.b32 	%r386, {%rs25, %rs26};
	st.global.v4.u32 	[%rd26], {%r386, %r385, %r384, %r383};
$L__BB0_28:
	add.s32 	%r391, %r391, 4;
	setp.ne.s32 	%p14, %r391, 16;
	@%p14 bra 	$L__BB0_26;
	ret;

}


// ===== COMPILED SASS (sm_100) =====

	.target	sm_100

	.elftype	@"ET_EXEC"


//--------------------- .note.nv.tkinfo           --------------------------
	.section	.note.nv.tkinfo,"",@"SHT_NOTE"
	.sectionflags	@"SHF_NOTE_NV_TKINFO"
	.tkinfo
        /*0018*/ 	.word	0x00000002
        /*0030*/ 	.string	""
        /*0030*/ 	.string	"ptxas"
        /*0030*/ 	.string	"Cuda compilation tools, release 13.0, V13.0.88"
        /*0030*/ 	.string	"Build cuda_13.0.r13.0/compiler.36424714_0"
        /*0030*/ 	.string	"-arch sm_100 -m 64 "



//--------------------- .note.nv.cuinfo           --------------------------
	.section	.note.nv.cuinfo,"",@"SHT_NOTE"
	.sectionflags	@"SHF_NOTE_NV_CUINFO"
        /*0018*/ 	.short	0x0002
        /*001a*/ 	.short	0x0064
        /*001c*/ 	.short	0x0082
	.zero		2


//--------------------- .nv.info                  --------------------------
	.section	.nv.info,"",@"SHT_CUDA_INFO"
	.align	4


	//----- nvinfo : EIATTR_REGCOUNT
	.align		4
        /*0000*/ 	.byte	0x04, 0x2f
        /*0002*/ 	.short	(.L_1 - .L_0)
	.align		4
.L_0:
        /*0004*/ 	.word	index@(_Z6matmulP6__halfS0_S0_iiiff)
        /*0008*/ 	.word	0x000000bb


	//----- nvinfo : EIATTR_FRAME_SIZE
	.align		4
.L_1:
        /*000c*/ 	.byte	0x04, 0x11
        /*000e*/ 	.short	(.L_3 - .L_2)
	.align		4
.L_2:
        /*0010*/ 	.word	index@(_Z6matmulP6__halfS0_S0_iiiff)
        /*0014*/ 	.word	0x00000200


	//----- nvinfo : EIATTR_MIN_STACK_SIZE
	.align		4
.L_3:
        /*0018*/ 	.byte	0x04, 0x12
        /*001a*/ 	.short	(.L_5 - .L_4)
	.align		4
.L_4:
        /*001c*/ 	.word	index@(_Z6matmulP6__halfS0_S0_iiiff)
        /*0020*/ 	.word	0x00000200
.L_5:


//--------------------- .nv.compat                --------------------------
	.section	.nv.compat,"",@"SHT_CUDA_COMPAT_INFO"
	.align	4
        /*0000*/ 	.byte	0x02, 0x09, 0x00, 0x00, 0x02, 0x02, 0x01, 0x00, 0x02, 0x05, 0x05, 0x00, 0x03, 0x07, 0x01, 0x01
        /*0010*/ 	.byte	0x02, 0x03, 0x00, 0x00, 0x02, 0x06, 0x01, 0x00, 0x04, 0x0b, 0x08, 0x00, 0x09, 0x00, 0x00, 0x00
        /*0020*/ 	.byte	0x00, 0x00, 0x00, 0x00


//--------------------- .nv.info._Z6matmulP6__halfS0_S0_iiiff --------------------------
	.section	.nv.info._Z6matmulP6__halfS0_S0_iiiff,"",@"SHT_CUDA_INFO"
	.sectionflags	@""
	.align	4


	//----- nvinfo : EIATTR_CUDA_API_VERSION
	.align		4
        /*0000*/ 	.byte	0x04, 0x37
        /*0002*/ 	.short	(.L_7 - .L_6)
.L_6:
        /*0004*/ 	.word	0x00000082


	//----- nvinfo : EIATTR_KPARAM_INFO
	.align		4
.L_7:
        /*0008*/ 	.byte	0x04, 0x17
        /*000a*/ 	.short	(.L_9 - .L_8)
.L_8:
        /*000c*/ 	.word	0x00000000
        /*0010*/ 	.short	0x0007
        /*0012*/ 	.short	0x0028
        /*0014*/ 	.byte	0x00, 0xf0, 0x11, 0x00


	//----- nvinfo : EIATTR_KPARAM_INFO
	.align		4
.L_9:
        /*0018*/ 	.byte	0x04, 0x17
        /*001a*/ 	.short	(.L_11 - .L_10)
.L_10:
        /*001c*/ 	.word	0x00000000
        /*0020*/ 	.short	0x0006
        /*0022*/ 	.short	0x0024
        /*0024*/ 	.byte	0x00, 0xf0, 0x11, 0x00


	//----- nvinfo : EIATTR_KPARAM_INFO
	.align		4
.L_11:
        /*0028*/ 	.byte	0x04, 0x17
        /*002a*/ 	.short	(.L_13 - .L_12)
.L_12:
        /*002c*/ 	.word	0x00000000
        /*0030*/ 	.short	0x0005
        /*0032*/ 	.short	0x0020
        /*0034*/ 	.byte	0x00, 0xf0, 0x11, 0x00


	//----- nvinfo : EIATTR_KPARAM_INFO
	.align		4
.L_13:
        /*0038*/ 	.byte	0x04, 0x17
        /*003a*/ 	.short	(.L_15 - .L_14)
.L_14:
        /*003c*/ 	.word	0x00000000
        /*0040*/ 	.short	0x0004
        /*0042*/ 	.short	0x001c
        /*0044*/ 	.byte	0x00, 0xf0, 0x11, 0x00


	//----- nvinfo : EIATTR_KPARAM_INFO
	.align		4
.L_15:
        /*0048*/ 	.byte	0x04, 0x17
        /*004a*/ 	.short	(.L_17 - .L_16)
.L_16:
        /*004c*/ 	.word	0x00000000
        /*0050*/ 	.short	0x0003
        /*0052*/ 	.short	0x0018
        /*0054*/ 	.byte	0x00, 0xf0, 0x11, 0x00


	//----- nvinfo : EIATTR_KPARAM_INFO
	.align		4
.L_17:
        /*0058*/ 	.byte	0x04, 0x17
        /*005a*/ 	.short	(.L_19 - .L_18)
.L_18:
        /*005c*/ 	.word	0x00000000
        /*0060*/ 	.short	0x0002
        /*0062*/ 	.short	0x0010
        /*0064*/ 	.byte	0x00, 0xf5, 0x21, 0x00


	//----- nvinfo : EIATTR_KPARAM_INFO
	.align		4
.L_19:
        /*0068*/ 	.byte	0x04, 0x17
        /*006a*/ 	.short	(.L_21 - .L_20)
.L_20:
        /*006c*/ 	.word	0x00000000
        /*0070*/ 	.short	0x0001
        /*0072*/ 	.short	0x0008
        /*0074*/ 	.byte	0x00, 0xf5, 0x21, 0x00


	//----- nvinfo : EIATTR_KPARAM_INFO
	.align		4
.L_21:
        /*0078*/ 	.byte	0x04, 0x17
        /*007a*/ 	.short	(.L_23 - .L_22)
.L_22:
        /*007c*/ 	.word	0x00000000
        /*0080*/ 	.short	0x0000
        /*0082*/ 	.short	0x0000
        /*0084*/ 	.byte	0x00, 0xf5, 0x21, 0x00


	//----- nvinfo : EIATTR_SPARSE_MMA_MASK
	.align		4
.L_23:
        /*0088*/ 	.byte	0x03, 0x50
        /*008a*/ 	.short	0x0000


	//----- nvinfo : EIATTR_WMMA_USED
	.align		4
        /*008c*/ 	.byte	0x01, 0x2b
	.zero		2


	//----- nvinfo : EIATTR_MAXREG_COUNT
	.align		4
        /*0090*/ 	.byte	0x03, 0x1b
        /*0092*/ 	.short	0x00ff


	//----- nvinfo : EIATTR_NUM_BARRIERS
	.align		4
        /*0094*/ 	.byte	0x02, 0x4c
        /*0096*/ 	.byte	0x01
	.zero		1


	//----- nvinfo : EIATTR_MERCURY_ISA_VERSION
	.align		4
        /*0098*/ 	.byte	0x03, 0x5f
        /*009a*/ 	.short	0x0101


	//----- nvinfo : EIATTR_VRC_CTA_INIT_COUNT
	.align		4
        /*009c*/ 	.byte	0x02, 0x4a
	.zero		1
	.zero		1


	//----- nvinfo : EIATTR_EXIT_INSTR_OFFSETS
	.align		4
        /*00a0*/ 	.byte	0x04, 0x1c
        /*00a2*/ 	.short	(.L_25 - .L_24)


	//   ....[0]....
.L_24:
        /*00a4*/ 	.word	0x00002e10


	//   ....[1]....
        /*00a8*/ 	.word	0x00003180


	//----- nvinfo : EIATTR_CBANK_PARAM_SIZE
	.align		4
.L_25:
        /*00ac*/ 	.byte	0x03, 0x19
        /*00ae*/ 	.short	0x002c


	//----- nvinfo : EIATTR_PARAM_CBANK
	.align		4
        /*00b0*/ 	.byte	0x04, 0x0a
        /*00b2*/ 	.short	(.L_27 - .L_26)
	.align		4
.L_26:
        /*00b4*/ 	.word	index@(.nv.constant0._Z6matmulP6__halfS0_S0_iiiff)
        /*00b8*/ 	.short	0x0380
        /*00ba*/ 	.short	0x002c


	//----- nvinfo : EIATTR_SW_WAR
	.align		4
.L_27:
        /*00bc*/ 	.byte	0x04, 0x36
        /*00be*/ 	.short	(.L_29 - .L_28)
.L_28:
        /*00c0*/ 	.word	0x00000008
.L_29:


//--------------------- .nv.callgraph             --------------------------
	.section	.nv.callgraph,"",@"SHT_CUDA_CALLGRAPH"
	.align	4
	.sectionentsize	8
	.align		4
        /*0000*/ 	.word	0x00000000
	.align		4
        /*0004*/ 	.word	0xffffffff
	.align		4
        /*0008*/ 	.word	0x00000000
	.align		4
        /*000c*/ 	.word	0xfffffffe
	.align		4
        /*0010*/ 	.word	0x00000000
	.align		4
        /*0014*/ 	.word	0xfffffffd
	.align		4
        /*0018*/ 	.word	0x00000000
	.align		4
        /*001c*/ 	.word	0xfffffffc


//--------------------- .text._Z6matmulP6__halfS0_S0_iiiff --------------------------
	.section	.text._Z6matmulP6__halfS0_S0_iiiff,"ax",@progbits
	.align	128
        .global         _Z6matmulP6__halfS0_S0_iiiff
        .type           _Z6matmulP6__halfS0_S0_iiiff,@function
        .size           _Z6matmulP6__halfS0_S0_iiiff,(.L_x_12 - _Z6matmulP6__halfS0_S0_iiiff)
        .other          _Z6matmulP6__halfS0_S0_iiiff,@"STO_CUDA_ENTRY STV_DEFAULT"
_Z6matmulP6__halfS0_S0_iiiff:
.text._Z6matmulP6__halfS0_S0_iiiff:
[----:B------:R-:W0:Y:S01]  /*0000*/  LDC R1, c[0x0][0x37c] ;  /* 0x0000df00ff017b82 */ /* 0x000e220000000800 */
[----:B------:R-:W1:Y:S07]  /*0010*/  S2R R10, SR_CTAID.X ;  /* 0x00000000000a7919 */ /* 0x000e6e0000002500 */
[----:B------:R-:W2:Y:S01]  /*0020*/  LDC.64 R4, c[0x0][0x388] ;  /* 0x0000e200ff047b82 */ /* 0x000ea20000000a00 */
[----:B------:R-:W-:Y:S01]  /*0030*/  UMOV UR4, 0x400 ;  /* 0x0000040000047882 */ /* 0x000fe20000000000 */
[----:B0-----:R-:W-:Y:S01]  /*0040*/  VIADD R1, R1, 0xfffffe00 ;  /* 0xfffffe0001017836 */ /* 0x001fe20000000000 */
[----:B------:R-:W0:Y:S01]  /*0050*/  S2R R11, SR_TID.Z ;  /* 0x00000000000b7919 */ /* 0x000e220000002300 */
[----:B------:R-:W3:Y:S01]  /*0060*/  LDCU.64 UR8, c[0x0][0x358] ;  /* 0x00006b00ff0877ac */ /* 0x000ee20008000a00 */
[----:B------:R-:W-:-:S02]  /*0070*/  CS2R R14, SRZ ;  /* 0x00000000000e7805 */ /* 0x000fc4000001ff00 */
[----:B------:R-:W-:Y:S01]  /*0080*/  CS2R R18, SRZ ;  /* 0x0000000000127805 */ /* 0x000fe2000001ff00 */
[----:B------:R-:W4:Y:S01]  /*0090*/  S2R R12, SR_TID.X ;  /* 0x00000000000c7919 */ /* 0x000f220000002100 */
[----:B------:R-:W5:Y:S01]  /*00a0*/  S2UR UR5, SR_CgaCtaId ;  /* 0x00000000000579c3 */ /* 0x000f620000008800 */
[----:B------:R-:W-:Y:S02]  /*00b0*/  CS2R R16, SRZ ;  /* 0x0000000000107805 */ /* 0x000fe4000001ff00 */
[----:B------:R-:W-:Y:S01]  /*00c0*/  CS2R R22, SRZ ;  /* 0x0000000000167805 */ /* 0x000fe2000001ff00 */
[----:B------:R-:W2:Y:S01]  /*00d0*/  S2R R13, SR_TID.Y ;  /* 0x00000000000d7919 */ /* 0x000ea20000002200 */
[----:B------:R-:W-:Y:S02]  /*00e0*/  CS2R R20, SRZ ;  /* 0x0000000000147805 */ /* 0x000fe4000001ff00 */
[----:B------:R-:W-:Y:S02]  /*00f0*/  CS2R R26, SRZ ;  /* 0x00000000001a7805 */ /* 0x000fe4000001ff00 */
[----:B------:R-:W-:-:S02]  /*0100*/  CS2R R24, SRZ ;  /* 0x0000000000187805 */ /* 0x000fc4000001ff00 */
[----:B------:R-:W-:Y:S02]  /*0110*/  CS2R R30, SRZ ;  /* 0x00000000001e7805 */ /* 0x000fe4000001ff00 */
[----:B------:R-:W-:Y:S02]  /*0120*/  CS2R R28, SRZ ;  /* 0x00000000001c7805 */ /* 0x000fe4000001ff00 */
[----:B------:R-:W-:Y:S02]  /*0130*/  CS2R R34, SRZ ;  /* 0x0000000000227805 */ /* 0x000fe4000001ff00 */
        /* <DEDUP_REMOVED lines=12> */
[----:B------:R-:W-:Y:S01]  /*0200*/  CS2R R56, SRZ ;  /* 0x0000000000387805 */ /* 0x000fe2000001ff00 */
[C---:B-1----:R-:W-:Y:S01]  /*0210*/  IMAD.HI.U32 R3, R10.reuse, 0x2e8ba2e9, RZ ;  /* 0x2e8ba2e90a037827 */ /* 0x042fe200078e00ff */
[--C-:B------:R-:W-:Y:S01]  /*0220*/  SHF.R.U32.HI R151, RZ, 0x1, R10.reuse ;  /* 0x00000001ff977819 */ /* 0x100fe2000001160a */
[----:B-----5:R-:W-:Y:S01]  /*0230*/  ULEA UR4, UR5, UR4, 0x18 ;  /* 0x0000000405047291 */ /* 0x020fe2000f8ec0ff */
[----:B------:R-:W-:Y:S01]  /*0240*/  CS2R R62, SRZ ;  /* 0x00000000003e7805 */ /* 0x000fe2000001ff00 */
[----:B------:R-:W-:Y:S01]  /*0250*/  IMAD.SHL.U32 R7, R10, 0x80000, RZ ;  /* 0x000800000a077824 */ /* 0x000fe200078e00ff */
[----:B------:R-:W-:Y:S01]  /*0260*/  SHF.R.U32.HI R3, RZ, 0x6, R3 ;  /* 0x00000006ff037819 */ /* 0x000fe20000011603 */
[----:B0-----:R-:W-:Y:S01]  /*0270*/  IMAD.U32 R2, R11, 0x10000, RZ ;  /* 0x000100000b027824 */ /* 0x001fe200078e00ff */
[----:B------:R-:W-:Y:S01]  /*0280*/  CS2R R60, SRZ ;  /* 0x00000000003c7805 */ /* 0x000fe2000001ff00 */
[----:B----4-:R-:W-:Y:S01]  /*0290*/  IMAD.SHL.U32 R6, R12, 0x400, RZ ;  /* 0x000004000c067824 */ /* 0x010fe200078e00ff */
[----:B------:R-:W-:Y:S01]  /*02a0*/  CS2R R66, SRZ ;  /* 0x0000000000427805 */ /* 0x000fe2000001ff00 */
[----:B------:R-:W-:Y:S01]  /*02b0*/  IMAD R148, R3, -0x160, R10 ;  /* 0xfffffea003947824 */ /* 0x000fe200078e020a */
[----:B------:R-:W-:Y:S01]  /*02c0*/  CS2R R64, SRZ ;  /* 0x0000000000407805 */ /* 0x000fe2000001ff00 */
[----:B--2---:R-:W-:Y:S01]  /*02d0*/  IMAD R149, R11, 0x4, R13 ;  /* 0x000000040b957824 */ /* 0x004fe200078e020d */
[----:B------:R-:W-:Y:S01]  /*02e0*/  LOP3.LUT R6, R6, 0xff000, RZ, 0xc0, !PT ;  /* 0x000ff00006067812 */ /* 0x000fe200078ec0ff */
[----:B------:R-:W-:Y:S01]  /*02f0*/  IMAD.SHL.U32 R0, R148, 0x20000, RZ ;  /* 0x0002000094007824 */ /* 0x000fe200078e00ff */
[----:B------:R-:W-:Y:S01]  /*0300*/  CS2R R70, SRZ ;  /* 0x0000000000467805 */ /* 0x000fe2000001ff00 */
[----:B------:R-:W-:Y:S01]  /*0310*/  IMAD R149, R149, 0xc0, RZ ;  /* 0x000000c095957824 */ /* 0x000fe200078e02ff */
[----:B------:R-:W-:-:S02]  /*0320*/  CS2R R68, SRZ ;  /* 0x0000000000447805 */ /* 0x000fc4000001ff00 */
[----:B------:R-:W-:Y:S02]  /*0330*/  CS2R R74, SRZ ;  /* 0x00000000004a7805 */ /* 0x000fe4000001ff00 */
[----:B------:R-:W-:Y:S02]  /*0340*/  LOP3.LUT R0, R0, 0x3e00000, RZ, 0xc0, !PT ;  /* 0x03e0000000007812 */ /* 0x000fe400078ec0ff */
[----:B------:R-:W-:Y:S02]  /*0350*/  CS2R R72, SRZ ;  /* 0x0000000000487805 */ /* 0x000fe4000001ff00 */
[----:B------:R-:W-:Y:S02]  /*0360*/  CS2R R78, SRZ ;  /* 0x00000000004e7805 */ /* 0x000fe4000001ff00 */
[----:B------:R-:W-:Y:S02]  /*0370*/  CS2R R76, SRZ ;  /* 0x00000000004c7805 */ /* 0x000fe4000001ff00 */
[----:B------:R-:W-:Y:S01]  /*0380*/  LOP3.LUT R7, R0, 0x180000, R7, 0xf8, !PT ;  /* 0x0018000000077812 */ /* 0x000fe200078ef807 */
[----:B------:R-:W-:Y:S01]  /*0390*/  IMAD.SHL.U32 R0, R12, 0x8, RZ ;  /* 0x000000080c007824 */ /* 0x000fe200078e00ff */
[----:B------:R-:W-:-:S02]  /*03a0*/  CS2R R82, SRZ ;  /* 0x0000000000527805 */ /* 0x000fc4000001ff00 */
[----:B------:R-:W-:Y:S02]  /*03b0*/  CS2R R80, SRZ ;  /* 0x0000000000507805 */ /* 0x000fe4000001ff00 */
[----:B------:R-:W-:Y:S01]  /*03c0*/  CS2R R86, SRZ ;  /* 0x0000000000567805 */ /* 0x000fe2000001ff00 */
[----:B------:R-:W-:Y:S01]  /*03d0*/  IMAD.IADD R8, R2, 0x1, R7 ;  /* 0x0000000102087824 */ /* 0x000fe200078e0207 */
[----:B------:R-:W-:Y:S01]  /*03e0*/  LOP3.LUT R7, R0, 0x18, RZ, 0xc0, !PT ;  /* 0x0000001800077812 */ /* 0x000fe200078ec0ff */
[C---:B------:R-:W-:Y:S01]  /*03f0*/  IMAD R2, R13.reuse, 0x8000, R2 ;  /* 0x000080000d027824 */ /* 0x040fe200078e0202 */
[----:B------:R-:W-:Y:S01]  /*0400*/  CS2R R84, SRZ ;  /* 0x0000000000547805 */ /* 0x000fe2000001ff00 */
[----:B------:R-:W-:Y:S01]  /*0410*/  IMAD R8, R13, 0x8000, R8 ;  /* 0x000080000d087824 */ /* 0x000fe200078e0208 */
[----:B------:R-:W-:Y:S01]  /*0420*/  CS2R R90, SRZ ;  /* 0x00000000005a7805 */ /* 0x000fe2000001ff00 */
[----:B------:R-:W-:Y:S01]  /*0430*/  IMAD R2, R3, 0x200000, R2 ;  /* 0x0020000003027824 */ /* 0x000fe200078e0202 */
[----:B------:R-:W-:-:S02]  /*0440*/  CS2R R88, SRZ ;  /* 0x0000000000587805 */ /* 0x000fc4000001ff00 */
[----:B------:R-:W-:Y:S02]  /*0450*/  CS2R R94, SRZ ;  /* 0x00000000005e7805 */ /* 0x000fe4000001ff00 */
[C-C-:B------:R-:W-:Y:S01]  /*0460*/  IADD3 R9, PT, PT, R7.reuse, R8, R6.reuse ;  /* 0x0000000807097210 */ /* 0x140fe20007ffe006 */
[----:B------:R-:W-:Y:S01]  /*0470*/  IMAD.SHL.U32 R8, R12, 0x40000000, RZ ;  /* 0x400000000c087824 */ /* 0x000fe200078e00ff */
[----:B------:R-:W-:Y:S01]  /*0480*/  IADD3 R7, PT, PT, R7, R2, R6 ;  /* 0x0000000207077210 */ /* 0x000fe20007ffe006 */
[----:B------:R-:W-:Y:S01]  /*0490*/  IMAD.SHL.U32 R2, R10, 0x20000, RZ ;  /* 0x000200000a027824 */ /* 0x000fe200078e00ff */
[----:B------:R-:W-:Y:S01]  /*04a0*/  SHF.R.U32.HI R6, RZ, 0x2, R12 ;  /* 0x00000002ff067819 */ /* 0x000fe2000001160c */
[----:B------:R-:W-:Y:S01]  /*04b0*/  IMAD.WIDE.U32 R4, R9, 0x2, R4 ;  /* 0x0000000209047825 */ /* 0x000fe200078e0004 */
[----:B------:R-:W-:Y:S02]  /*04c0*/  LOP3.LUT R9, R0, 0x8, RZ, 0xc0, !PT ;  /* 0x0000000800097812 */ /* 0x000fe400078ec0ff */
[----:B------:R-:W-:-:S02]  /*04d0*/  CS2R R10, SRZ ;  /* 0x00000000000a7805 */ /* 0x000fc4000001ff00 */
[----:B------:R-:W-:Y:S01]  /*04e0*/  SHF.R.U32.HI R0, RZ, 0x3, R148 ;  /* 0x00000003ff007819 */ /* 0x000fe20000011694 */
[----:B------:R-:W-:Y:S01]  /*04f0*/  IMAD R6, R6, 0x18, R149 ;  /* 0x0000001806067824 */ /* 0x000fe200078e0295 */
[----:B------:R-:W-:Y:S02]  /*0500*/  IADD3 R169, P0, PT, R4, 0x80000, RZ ;  /* 0x0008000004a97810 */ /* 0x000fe40007f1e0ff */
[----:B------:R-:W-:Y:S02]  /*0510*/  CS2R R12, SRZ ;  /* 0x00000000000c7805 */ /* 0x000fe4000001ff00 */
[----:B------:R-:W-:Y:S02]  /*0520*/  LOP3.LUT R0, R0, 0x3e, RZ, 0xc0, !PT ;  /* 0x0000003e00007812 */ /* 0x000fe400078ec0ff */
[----:B------:R-:W-:Y:S02]  /*0530*/  CS2R R92, SRZ ;  /* 0x00000000005c7805 */ /* 0x000fe4000001ff00 */
[----:B------:R-:W-:Y:S01]  /*0540*/  SHF.R.S32.HI R8, RZ, 0x1f, R8 ;  /* 0x0000001fff087819 */ /* 0x000fe20000011408 */
[----:B------:R-:W-:Y:S01]  /*0550*/  IMAD.X R174, RZ, RZ, R5, P0 ;  /* 0x000000ffffae7224 */ /* 0x000fe200000e0605 */
[----:B------:R-:W-:Y:S01]  /*0560*/  LOP3.LUT R151, R0, 0x1, R151, 0xf8, !PT ;  /* 0x0000000100977812 */ /* 0x000fe200078ef897 */
[----:B------:R-:W-:Y:S01]  /*0570*/  VIADD R0, R1, 0x100 ;  /* 0x0000010001007836 */ /* 0x000fe20000000000 */
[----:B------:R-:W-:-:S02]  /*0580*/  LOP3.LUT R2, R2, 0x180000, RZ, 0xc0, !PT ;  /* 0x0018000002027812 */ /* 0x000fc400078ec0ff */
[----:B------:R-:W-:Y:S02]  /*0590*/  CS2R R4, SRZ ;  /* 0x0000000000047805 */ /* 0x000fe4000001ff00 */
[----:B------:R-:W-:Y:S02]  /*05a0*/  ISETP.GT.U32.AND P0, PT, R151, 0x2a, PT ;  /* 0x0000002a9700780c */ /* 0x000fe40003f04070 */
[----:B------:R-:W-:Y:S02]  /*05b0*/  CS2R R98, SRZ ;  /* 0x0000000000627805 */ /* 0x000fe4000001ff00 */
[----:B------:R-:W-:Y:S01]  /*05c0*/  LOP3.LUT R8, R8, 0x180, RZ, 0xc0, !PT ;  /* 0x0000018008087812 */ /* 0x000fe200078ec0ff */
[----:B------:R-:W-:Y:S01]  /*05d0*/  IMAD.IADD R150, R2, 0x1, R7 ;  /* 0x0000000102967824 */ /* 0x000fe200078e0207 */
[----:B------:R-:W-:Y:S02]  /*05e0*/  CS2R R96, SRZ ;  /* 0x0000000000607805 */ /* 0x000fe4000001ff00 */
[----:B------:R-:W-:-:S02]  /*05f0*/  CS2R R102, SRZ ;  /* 0x0000000000667805 */ /* 0x000fc4000001ff00 */
[----:B------:R-:W-:Y:S02]  /*0600*/  IADD3 R152, PT, PT, R8, R6, R9 ;  /* 0x0000000608987210 */ /* 0x000fe40007ffe009 */
        /* <DEDUP_REMOVED lines=15> */
[----:B------:R-:W-:Y:S01]  /*0700*/  CS2R R130, SRZ ;  /* 0x0000000000827805 */ /* 0x000fe2000001ff00 */
[----:B------:R-:W-:Y:S01]  /*0710*/  IMAD.MOV.U32 R129, RZ, RZ, RZ ;  /* 0x000000ffff817224 */ /* 0x000fe200078e00ff */
[----:B---3--:R-:W-:Y:S06]  /*0720*/  @P0 BRA `(.L_x_0) ;  /* 0x0000000000800947 */ /* 0x008fec0003800000 */
[----:B------:R0:W-:Y:S04]  /*0730*/  STL.128 [R1], RZ ;  /* 0x000000ff01007387 */ /* 0x0001e80000100c00 */
[----:B------:R0:W-:Y:S04]  /*0740*/  STL.128 [R1+0x10], RZ ;  /* 0x000010ff01007387 */ /* 0x0001e80000100c00 */
        /* <DEDUP_REMOVED lines=29> */
[----:B------:R0:W-:Y:S02]  /*0920*/  STL.128 [R1+0x1f0], RZ ;  /* 0x0001f0ff01007387 */ /* 0x0001e40000100c00 */
.L_x_0:
[----:B------:R-:W-:Y:S01]  /*0930*/  IMAD.MOV.U32 R128, RZ, RZ, RZ ;  /* 0x000000ffff807224 */ /* 0x000fe200078e00ff */
[----:B------:R-:W-:Y:S01]  /*0940*/  LEA R152, R152, UR4, 0x1 ;  /* 0x0000000498987c11 */ /* 0x000fe2000f8e08ff */
[----:B------:R-:W-:-:S06]  /*0950*/  UMOV UR4, URZ ;  /* 0x000000ff00047c82 */ /* 0x000fcc0008000000 */
.L_x_6:
[----:B-12---:R-:W1:Y:S02]  /*0960*/  LDC.64 R154, c[0x0][0x380] ;  /* 0x0000e000ff9a7b82 */ /* 0x006e640000000a00 */
[----:B-1----:R-:W-:-:S06]  /*0970*/  IMAD.WIDE.U32 R154, R150, 0x2, R154 ;  /* 0x00000002969a7825 */ /* 0x002fcc00078e009a */
[----:B------:R-:W-:Y:S06]  /*0980*/  BAR.SYNC.DEFER_BLOCKING 0x0 ;  /* 0x0000000000007b1d */ /* 0x000fec0000010000 */
[----:B------:R-:W2:Y:S04]  /*0990*/  LDG.E.128 R140, desc[UR8][R154.64+0x40000] ;  /* 0x040000089a8c7981 */ /* 0x000ea8000c1e1d00 */
[----:B---3--:R-:W3:Y:S04]  /*09a0*/  LDG.E.128 R136, desc[UR8][R154.64+0x80000] ;  /* 0x080000089a887981 */ /* 0x008ee8000c1e1d00 */
[----:B----4-:R-:W4:Y:S04]  /*09b0*/  LDG.E.128 R144, desc[UR8][R154.64+0xc0000] ;  /* 0x0c0000089a907981 */ /* 0x010f28000c1e1d00 */
[----:B------:R1:W5:Y:S01]  /*09c0*/  LDG.E.128 R132, desc[UR8][R154.64] ;  /* 0x000000089a847981 */ /* 0x000362000c1e1d00 */
[----:B------:R-:W0:Y:S01]  /*09d0*/  S2R R2, SR_LANEID ;  /* 0x0000000000027919 */ /* 0x000e220000000000 */
[----:B------:R-:W1:Y:S01]  /*09e0*/  S2R R160, SR_CgaCtaId ;  /* 0x0000000000a07919 */ /* 0x000e620000008800 */
[----:B------:R-:W1:Y:S01]  /*09f0*/  S2R R158, SR_TID.Z ;  /* 0x00000000009e7919 */ /* 0x000e620000002300 */
[----:B------:R-:W1:Y:S01]  /*0a00*/  S2R R162, SR_TID.Y ;  /* 0x0000000000a27919 */ /* 0x000e620000002200 */
[----:B------:R-:W-:-:S02]  /*0a10*/  MOV R159, 0x400 ;  /* 0x00000400009f7802 */ /* 0x000fc40000000f00 */
[--C-:B0-----:R-:W-:Y:S02]  /*0a20*/  SHF.R.U32.HI R153, RZ, 0x3, R2.reuse ;  /* 0x00000003ff997819 */ /* 0x101fe40000011602 */
[----:B------:R-:W-:Y:S02]  /*0a30*/  LOP3.LUT R156, R2, 0x7, RZ, 0xc0, !PT ;  /* 0x00000007029c7812 */ /* 0x000fe400078ec0ff */
[----:B------:R-:W-:Y:S01]  /*0a40*/  SHF.R.U32.HI R157, RZ, 0x4, R2 ;  /* 0x00000004ff9d7819 */ /* 0x000fe20000011602 */
[C---:B------:R-:W-:Y:S02]  /*0a50*/  IMAD.SHL.U32 R163, R153.reuse, 0x8, RZ ;  /* 0x0000000899a37824 */ /* 0x040fe400078e00ff */
[----:B------:R-:W-:Y:S01]  /*0a60*/  IMAD.SHL.U32 R153, R153, 0x8, RZ ;  /* 0x0000000899997824 */ /* 0x000fe200078e00ff */
[----:B-1----:R-:W-:Y:S01]  /*0a70*/  LEA R161, R160, R159, 0x18 ;  /* 0x0000009fa0a17211 */ /* 0x002fe200078ec0ff */
[--C-:B------:R-:W-:Y:S01]  /*0a80*/  IMAD R159, R157, 0x8, R156.reuse ;  /* 0x000000089d9f7824 */ /* 0x100fe200078e029c */
[----:B------:R-:W-:Y:S01]  /*0a90*/  LOP3.LUT R154, R163, 0x8, R156, 0xe2, !PT ;  /* 0x00000008a39a7812 */ /* 0x000fe200078ee29c */
[----:B------:R-:W-:Y:S01]  /*0aa0*/  IMAD.SHL.U32 R157, R157, 0x8, RZ ;  /* 0x000000089d9d7824 */ /* 0x000fe200078e00ff */
[----:B------:R-:W-:Y:S01]  /*0ab0*/  LOP3.LUT R156, R153, 0x8, RZ, 0xe2, !PT ;  /* 0x00000008999c7812 */ /* 0x000fe200078ee2ff */
[----:B------:R-:W-:-:S02]  /*0ac0*/  IMAD R153, R158, 0x1800, R161 ;  /* 0x000018009e997824 */ /* 0x000fc400078e02a1 */
[----:B------:R-:W-:Y:S02]  /*0ad0*/  IMAD R155, R162, 0x1800, R161 ;  /* 0x00001800a29b7824 */ /* 0x000fe400078e02a1 */
[----:B------:R-:W-:Y:S02]  /*0ae0*/  IMAD R157, R154, 0x18, R157 ;  /* 0x000000189a9d7824 */ /* 0x000fe400078e029d */
[----:B------:R-:W-:Y:S02]  /*0af0*/  IMAD R162, R159, 0x18, R156 ;  /* 0x000000189fa27824 */ /* 0x000fe400078e029c */
[C---:B------:R-:W-:Y:S02]  /*0b00*/  VIADD R154, R153.reuse, 0x3000 ;  /* 0x00003000999a7836 */ /* 0x040fe40000000000 */
[C---:B------:R-:W-:Y:S02]  /*0b10*/  VIADD R156, R153.reuse, 0x3600 ;  /* 0x00003600999c7836 */ /* 0x040fe40000000000 */
[----:B------:R-:W-:-:S02]  /*0b20*/  VIADD R158, R153, 0x3c00 ;  /* 0x00003c00999e7836 */ /* 0x000fc40000000000 */
[C---:B------:R-:W-:Y:S02]  /*0b30*/  VIADD R160, R153.reuse, 0x4200 ;  /* 0x0000420099a07836 */ /* 0x040fe40000000000 */
[C---:B------:R-:W-:Y:S02]  /*0b40*/  VIADD R164, R153.reuse, 0x3300 ;  /* 0x0000330099a47836 */ /* 0x040fe40000000000 */
[C---:B------:R-:W-:Y:S02]  /*0b50*/  VIADD R166, R153.reuse, 0x3900 ;  /* 0x0000390099a67836 */ /* 0x040fe40000000000 */
[C---:B------:R-:W-:Y:S02]  /*0b60*/  VIADD R168, R153.reuse, 0x3f00 ;  /* 0x00003f0099a87836 */ /* 0x040fe40000000000 */
[----:B------:R-:W-:Y:S02]  /*0b70*/  VIADD R170, R153, 0x4500 ;  /* 0x0000450099aa7836 */ /* 0x000fe40000000000 */
[----:B------:R-:W-:-:S02]  /*0b80*/  IMAD.U32 R184, R157, 0x2, R154 ;  /* 0x000000029db87824 */ /* 0x000fc400078e009a */
[C---:B------:R-:W-:Y:S02]  /*0b90*/  IMAD.U32 R183, R157.reuse, 0x2, R156 ;  /* 0x000000029db77824 */ /* 0x040fe400078e009c */
[C---:B------:R-:W-:Y:S02]  /*0ba0*/  IMAD.U32 R182, R157.reuse, 0x2, R158 ;  /* 0x000000029db67824 */ /* 0x040fe400078e009e */
[C---:B------:R-:W-:Y:S02]  /*0bb0*/  IMAD.U32 R181, R157.reuse, 0x2, R160 ;  /* 0x000000029db57824 */ /* 0x040fe400078e00a0 */
[C---:B------:R-:W-:Y:S02]  /*0bc0*/  IMAD.U32 R180, R157.reuse, 0x2, R164 ;  /* 0x000000029db47824 */ /* 0x040fe400078e00a4 */
[C---:B------:R-:W-:Y:S02]  /*0bd0*/  IMAD.U32 R179, R157.reuse, 0x2, R166 ;  /* 0x000000029db37824 */ /* 0x040fe400078e00a6 */
[----:B------:R-:W-:-:S02]  /*0be0*/  IMAD.U32 R178, R157, 0x2, R168 ;  /* 0x000000029db27824 */ /* 0x000fc400078e00a8 */
[----:B------:R-:W-:Y:S02]  /*0bf0*/  IMAD.U32 R177, R157, 0x2, R170 ;  /* 0x000000029db17824 */ /* 0x000fe400078e00aa */
[C---:B------:R-:W-:Y:S02]  /*0c00*/  VIADD R153, R155.reuse, 0x600 ;  /* 0x000006009b997836 */ /* 0x040fe40000000000 */
[C---:B------:R-:W-:Y:S02]  /*0c10*/  VIADD R157, R155.reuse, 0xc00 ;  /* 0x00000c009b9d7836 */ /* 0x040fe40000000000 */
[C---:B------:R-:W-:Y:S02]  /*0c20*/  VIADD R159, R155.reuse, 0x1200 ;  /* 0x000012009b9f7836 */ /* 0x040fe40000000000 */
[C---:B------:R-:W-:Y:S02]  /*0c30*/  VIADD R161, R155.reuse, 0x300 ;  /* 0x000003009ba17836 */ /* 0x040fe40000000000 */
[----:B------:R-:W-:-:S02]  /*0c40*/  VIADD R163, R155, 0x900 ;  /* 0x000009009ba37836 */ /* 0x000fc40000000000 */
[C---:B------:R-:W-:Y:S02]  /*0c50*/  VIADD R165, R155.reuse, 0xf00 ;  /* 0x00000f009ba57836 */ /* 0x040fe40000000000 */
[----:B------:R-:W-:Y:S02]  /*0c60*/  VIADD R167, R155, 0x1500 ;  /* 0x000015009ba77836 */ /* 0x000fe40000000000 */
[C---:B------:R-:W-:Y:S02]  /*0c70*/  IMAD.U32 R164, R162.reuse, 0x2, R153 ;  /* 0x00000002a2a47824 */ /* 0x040fe400078e0099 */
[C---:B------:R-:W-:Y:S02]  /*0c80*/  IMAD.U32 R160, R162.reuse, 0x2, R155 ;  /* 0x00000002a2a07824 */ /* 0x040fe400078e009b */
[C---:B------:R-:W-:Y:S02]  /*0c90*/  IMAD.U32 R168, R162.reuse, 0x2, R157 ;  /* 0x00000002a2a87824 */ /* 0x040fe400078e009d */
[----:B------:R-:W-:-:S02]  /*0ca0*/  IMAD.U32 R172, R162, 0x2, R159 ;  /* 0x00000002a2ac7824 */ /* 0x000fc400078e009f */
[C---:B------:R-:W-:Y:S02]  /*0cb0*/  IMAD.U32 R176, R162.reuse, 0x2, R161 ;  /* 0x00000002a2b07824 */ /* 0x040fe400078e00a1 */
[C---:B------:R-:W-:Y:S02]  /*0cc0*/  IMAD.U32 R155, R162.reuse, 0x2, R163 ;  /* 0x00000002a29b7824 */ /* 0x040fe400078e00a3 */
[C---:B------:R-:W-:Y:S02]  /*0cd0*/  IMAD.U32 R154, R162.reuse, 0x2, R165 ;  /* 0x00000002a29a7824 */ /* 0x040fe400078e00a5 */
[----:B------:R-:W-:Y:S01]  /*0ce0*/  IMAD.U32 R153, R162, 0x2, R167 ;  /* 0x00000002a2997824 */ /* 0x000fe200078e00a7 */
[----:B--2---:R-:W-:Y:S04]  /*0cf0*/  STS.128 [R152+0x3c00], R140 ;  /* 0x003c008c98007388 */ /* 0x004fe80000000c00 */
[----:B---3--:R-:W-:Y:S04]  /*0d00*/  STS.128 [R152+0x4800], R136 ;  /* 0x0048008898007388 */ /* 0x008fe80000000c00 */
[----:B----4-:R-:W-:Y:S04]  /*0d10*/  STS.128 [R152+0x5400], R144 ;  /* 0x0054009098007388 */ /* 0x010fe80000000c00 */
[----:B-----5:R0:W-:Y:S02]  /*0d20*/  STS.128 [R152+0x3000], R132 ;  /* 0x0030008498007388 */ /* 0x0201e40000000c00 */
[----:B0-----:R-:W-:-:S02]  /*0d30*/  IMAD.MOV.U32 R132, RZ, RZ, R169 ;  /* 0x000000ffff847224 */ /* 0x001fc400078e00a9 */
[----:B------:R-:W-:Y:S01]  /*0d40*/  IMAD.MOV.U32 R133, RZ, RZ, R174 ;  /* 0x000000ffff857224 */ /* 0x000fe200078e00ae */
[----:B------:R-:W-:Y:S06]  /*0d50*/  @P0 BRA `(.L_x_1) ;  /* 0x0000000000540947 */ /* 0x000fec0003800000 */
[----:B------:R-:W2:Y:S04]  /*0d60*/  LDG.E.128 R156, desc[UR8][R132.64+-0x80000] ;  /* 0xf8000008849c7981 */ /* 0x000ea8000c1e1d00 */
[----:B------:R-:W3:Y:S04]  /*0d70*/  LDG.E.128 R144, desc[UR8][R132.64+-0x40000] ;  /* 0xfc00000884907981 */ /* 0x000ee8000c1e1d00 */
[----:B------:R-:W4:Y:S04]  /*0d80*/  LDG.E.128 R140, desc[UR8][R132.64] ;  /* 0x00000008848c7981 */ /* 0x000f28000c1e1d00 */
[----:B------:R-:W5:Y:S01]  /*0d90*/  LDG.E.128 R136, desc[UR8][R132.64+0x40000] ;  /* 0x0400000884887981 */ /* 0x000f62000c1e1d00 */
[----:B------:R-:W0:Y:S01]  /*0da0*/  S2UR UR6, SR_CgaCtaId ;  /* 0x00000000000679c3 */ /* 0x000e220000008800 */
[----:B------:R-:W-:Y:S01]  /*0db0*/  UMOV UR5, 0x400 ;  /* 0x0000040000057882 */ /* 0x000fe20000000000 */
[----:B------:R-:W1:Y:S01]  /*0dc0*/  S2R R134, SR_TID.X ;  /* 0x0000000000867919 */ /* 0x000e620000002100 */
[----:B0-----:R-:W-:Y:S01]  /*0dd0*/  ULEA UR5, UR6, UR5, 0x18 ;  /* 0x0000000506057291 */ /* 0x001fe2000f8ec0ff */
[C---:B-1----:R-:W-:Y:S01]  /*0de0*/  IMAD.SHL.U32 R135, R134.reuse, 0x40000000, RZ ;  /* 0x4000000086877824 */ /* 0x042fe200078e00ff */
[----:B------:R-:W-:Y:S01]  /*0df0*/  SHF.R.U32.HI R152, RZ, 0x2, R134 ;  /* 0x00000002ff987819 */ /* 0x000fe20000011686 */
[----:B------:R-:W-:-:S03]  /*0e00*/  IMAD.SHL.U32 R134, R134, 0x8, RZ ;  /* 0x0000000886867824 */ /* 0x000fc600078e00ff */
[----:B------:R-:W-:Y:S01]  /*0e10*/  SHF.R.S32.HI R161, RZ, 0x1f, R135 ;  /* 0x0000001fffa17819 */ /* 0x000fe20000011487 */
[----:B------:R-:W-:Y:S01]  /*0e20*/  IMAD R152, R152, 0x18, R149 ;  /* 0x0000001898987824 */ /* 0x000fe200078e0295 */
[----:B------:R-:W-:Y:S02]  /*0e30*/  LOP3.LUT R135, R134, 0x8, RZ, 0xc0, !PT ;  /* 0x0000000886877812 */ /* 0x000fe400078ec0ff */
[----:B------:R-:W-:-:S04]  /*0e40*/  LOP3.LUT R161, R161, 0x180, RZ, 0xc0, !PT ;  /* 0x00000180a1a17812 */ /* 0x000fc800078ec0ff */
[----:B------:R-:W-:-:S04]  /*0e50*/  IADD3 R152, PT, PT, R161, R152, R135 ;  /* 0x00000098a1987210 */ /* 0x000fc80007ffe087 */
[----:B------:R-:W-:-:S05]  /*0e60*/  LEA R152, R152, UR5, 0x1 ;  /* 0x0000000598987c11 */ /* 0x000fca000f8e08ff */
[----:B--2---:R0:W-:Y:S04]  /*0e70*/  STS.128 [R152], R156 ;  /* 0x0000009c98007388 */ /* 0x0041e80000000c00 */
[----:B---3--:R0:W-:Y:S04]  /*0e80*/  STS.128 [R152+0xc00], R144 ;  /* 0x000c009098007388 */ /* 0x0081e80000000c00 */
[----:B----4-:R0:W-:Y:S04]  /*0e90*/  STS.128 [R152+0x1800], R140 ;  /* 0x0018008c98007388 */ /* 0x0101e80000000c00 */
[----:B-----5:R0:W-:Y:S02]  /*0ea0*/  STS.128 [R152+0x2400], R136 ;  /* 0x0024008898007388 */ /* 0x0201e40000000c00 */
.L_x_1:
[----:B------:R-:W-:Y:S06]  /*0eb0*/  BAR.SYNC.DEFER_BLOCKING 0x0 ;  /* 0x0000000000007b1d */ /* 0x000fec0000010000 */
[----:B0-----:R0:W1:Y:S04]  /*0ec0*/  LDSM.16.M88.4 R136, [R184] ;  /* 0x00000000b888783b */ /* 0x0010680000000200 */
[----:B------:R0:W2:Y:S04]  /*0ed0*/  LDSM.16.M88.4 R140, [R183] ;  /* 0x00000000b78c783b */ /* 0x0000a80000000200 */
[----:B------:R0:W3:Y:S04]  /*0ee0*/  LDSM.16.M88.4 R144, [R182] ;  /* 0x00000000b690783b */ /* 0x0000e80000000200 */
[----:B------:R0:W4:Y:S04]  /*0ef0*/  LDSM.16.M88.4 R156, [R181] ;  /* 0x00000000b59c783b */ /* 0x0001280000000200 */
[----:B------:R-:W0:Y:S04]  /*0f00*/  LDSM.16.M88.4 R160, [R160] ;  /* 0x00000000a0a0783b */ /* 0x000e280000000200 */
[----:B------:R-:W0:Y:S04]  /*0f10*/  LDSM.16.M88.4 R164, [R164] ;  /* 0x00000000a4a4783b */ /* 0x000e280000000200 */
[----:B------:R-:W0:Y:S04]  /*0f20*/  LDSM.16.M88.4 R168, [R168] ;  /* 0x00000000a8a8783b */ /* 0x000e280000000200 */
[----:B------:R-:W0:Y:S01]  /*0f30*/  LDSM.16.M88.4 R172, [R172] ;  /* 0x00000000acac783b */ /* 0x000e220000000200 */
[----:B------:R-:W-:Y:S05]  /*0f40*/  @P0 BRA `(.L_x_2) ;  /* 0x0000000000800947 */ /* 0x000fea0003800000 */
[C---:B01----:R-:W-:Y:S08]  /*0f50*/  HMMA.16816.F32 R128, R136.reuse, R160, R128 ;  /* 0x000000a08880723c */ /* 0x043ff00000001880 */
[C---:B------:R-:W-:Y:S08]  /*0f60*/  HMMA.16816.F32 R124, R136.reuse, R162, R124 ;  /* 0x000000a2887c723c */ /* 0x040ff0000000187c */
[C---:B------:R-:W-:Y:S03]  /*0f70*/  HMMA.16816.F32 R120, R136.reuse, R164, R120 ;  /* 0x000000a48878723c */ /* 0x040fe60000001878 */
[----:B------:R0:W-:Y:S05]  /*0f80*/  STL.128 [R1], R128 ;  /* 0x0000008001007387 */ /* 0x0001ea0000100c00 */
[C---:B------:R-:W-:Y:S03]  /*0f90*/  HMMA.16816.F32 R116, R136.reuse, R166, R116 ;  /* 0x000000a68874723c */ /* 0x040fe60000001874 */
[----:B------:R0:W-:Y:S05]  /*0fa0*/  STL.128 [R1+0x10], R124 ;  /* 0x0000107c01007387 */ /* 0x0001ea0000100c00 */
[C---:B------:R-:W-:Y:S03]  /*0fb0*/  HMMA.16816.F32 R112, R136.reuse, R168, R112 ;  /* 0x000000a88870723c */ /* 0x040fe60000001870 */
[----:B------:R0:W-:Y:S05]  /*0fc0*/  STL.128 [R1+0x20], R120 ;  /* 0x0000207801007387 */ /* 0x0001ea0000100c00 */
[C---:B------:R-:W-:Y:S03]  /*0fd0*/  HMMA.16816.F32 R108, R136.reuse, R170, R108 ;  /* 0x000000aa886c723c */ /* 0x040fe6000000186c */
[----:B------:R0:W-:Y:S05]  /*0fe0*/  STL.128 [R1+0x30], R116 ;  /* 0x0000307401007387 */ /* 0x0001ea0000100c00 */
[C---:B------:R-:W-:Y:S03]  /*0ff0*/  HMMA.16816.F32 R104, R136.reuse, R172, R104 ;  /* 0x000000ac8868723c */ /* 0x040fe60000001868 */
[----:B------:R0:W-:Y:S05]  /*1000*/  STL.128 [R1+0x40], R112 ;  /* 0x0000407001007387 */ /* 0x0001ea0000100c00 */
[----:B------:R-:W-:Y:S03]  /*1010*/  HMMA.16816.F32 R100, R136, R174, R100 ;  /* 0x000000ae8864723c */ /* 0x000fe60000001864 */
[----:B------:R0:W-:Y:S05]  /*1020*/  STL.128 [R1+0x50], R108 ;  /* 0x0000506c01007387 */ /* 0x0001ea0000100c00 */
[C---:B--2---:R-:W-:Y:S03]  /*1030*/  HMMA.16816.F32 R96, R140.reuse, R160, R96 ;  /* 0x000000a08c60723c */ /* 0x044fe60000001860 */
[----:B------:R0:W-:Y:S05]  /*1040*/  STL.128 [R1+0x60], R104 ;  /* 0x0000606801007387 */ /* 0x0001ea0000100c00 */
        /* <DEDUP_REMOVED lines=13> */
[----:B------:R0:W-:Y:S08]  /*1120*/  STL.128 [R1+0xd0], R76 ;  /* 0x0000d04c01007387 */ /* 0x0001f00000100c00 */
[----:B------:R0:W-:Y:S08]  /*1130*/  STL.128 [R1+0xe0], R72 ;  /* 0x0000e04801007387 */ /* 0x0001f00000100c00 */
[----:B------:R0:W-:Y:S02]  /*1140*/  STL.128 [R1+0xf0], R68 ;  /* 0x0000f04401007387 */ /* 0x0001e40000100c00 */
.L_x_2:
[----:B------:R-:W-:Y:S05]  /*1150*/  @P0 BRA `(.L_x_3) ;  /* 0x0000000000840947 */ /* 0x000fea0003800000 */
[C---:B0--3--:R-:W-:Y:S08]  /*1160*/  HMMA.16816.F32 R64, R144.reuse, R160, R64 ;  /* 0x000000a09040723c */ /* 0x049ff00000001840 */
[C---:B------:R-:W-:Y:S08]  /*1170*/  HMMA.16816.F32 R60, R144.reuse, R162, R60 ;  /* 0x000000a2903c723c */ /* 0x040ff0000000183c */
        /* <DEDUP_REMOVED lines=13> */
[----:B------:R0:W-:Y:S01]  /*1250*/  STL.128 [R1+0x170], R36 ;  /* 0x0001702401007387 */ /* 0x0001e20000100c00 */
[----:B------:R-:W-:Y:S05]  /*1260*/  @P0 BRA `(.L_x_3) ;  /* 0x0000000000400947 */ /* 0x000fea0003800000 */
[C---:B----4-:R-:W-:Y:S08]  /*1270*/  HMMA.16816.F32 R32, R156.reuse, R160, R32 ;  /* 0x000000a09c20723c */ /* 0x050ff00000001820 */
        /* <DEDUP_REMOVED lines=15> */
.L_x_3:
[----:B------:R-:W-:Y:S01]  /*1370*/  UIADD3 UR4, UPT, UPT, UR4, 0x1, URZ ;  /* 0x0000000104047890 */ /* 0x000fe2000fffe0ff */
[----:B-1----:R1:W1:Y:S03]  /*1380*/  LDSM.16.M88.4 R136, [R180] ;  /* 0x00000000b488783b */ /* 0x0022660000000200 */
[----:B------:R-:W-:Y:S01]  /*1390*/  UISETP.NE.AND UP0, UPT, UR4, 0x80, UPT ;  /* 0x000000800400788c */ /* 0x000fe2000bf05270 */
[----:B--2---:R2:W1:Y:S04]  /*13a0*/  LDSM.16.M88.4 R140, [R179] ;  /* 0x00000000b38c783b */ /* 0x0044680000000200 */
[----:B---3--:R2:W3:Y:S04]  /*13b0*/  LDSM.16.M88.4 R144, [R178] ;  /* 0x00000000b290783b */ /* 0x0084e80000000200 */
[----:B----4-:R2:W4:Y:S04]  /*13c0*/  LDSM.16.M88.4 R156, [R177] ;  /* 0x00000000b19c783b */ /* 0x0105280000000200 */
[----:B0-----:R2:W0:Y:S04]  /*13d0*/  LDSM.16.M88.4 R160, [R176] ;  /* 0x00000000b0a0783b */ /* 0x0014280000000200 */
[----:B------:R2:W0:Y:S04]  /*13e0*/  LDSM.16.M88.4 R164, [R155] ;  /* 0x000000009ba4783b */ /* 0x0004280000000200 */
[----:B------:R2:W0:Y:S04]  /*13f0*/  LDSM.16.M88.4 R168, [R154] ;  /* 0x000000009aa8783b */ /* 0x0004280000000200 */
[----:B------:R2:W0:Y:S01]  /*1400*/  LDSM.16.M88.4 R172, [R153] ;  /* 0x0000000099ac783b */ /* 0x0004220000000200 */
        /* <DEDUP_REMOVED lines=33> */
.L_x_4:
        /* <DEDUP_REMOVED lines=34> */
.L_x_5:
[----:B0-----:R-:W-:Y:S01]  /*1840*/  IADD3 R169, P1, PT, R132, 0x40, RZ ;  /* 0x0000004084a97810 */ /* 0x001fe20007f3e0ff */
[----:B------:R-:W-:-:S04]  /*1850*/  VIADD R150, R150, 0x20 ;  /* 0x0000002096967836 */ /* 0x000fc80000000000 */
[----:B------:R-:W-:Y:S01]  /*1860*/  IMAD.X R174, RZ, RZ, R133, P1 ;  /* 0x000000ffffae7224 */ /* 0x000fe200008e0685 */
[----:B------:R-:W-:Y:S07]  /*1870*/  BRA.U UP0, `(.L_x_6) ;  /* 0xfffffff100387547 */ /* 0x000fee000b83ffff */
[----:B---3--:R-:W0:Y:S01]  /*1880*/  S2R R14, SR_TID.Y ;  /* 0x00000000000e7919 */ /* 0x008e220000002200 */
[----:B------:R-:W3:Y:S01]  /*1890*/  S2UR UR5, SR_CgaCtaId ;  /* 0x00000000000579c3 */ /* 0x000ee20000008800 */
[----:B------:R-:W-:Y:S01]  /*18a0*/  IMAD.MOV.U32 R12, RZ, RZ, 0x2b0 ;  /* 0x000002b0ff0c7424 */ /* 0x000fe200078e00ff */
[----:B------:R-:W-:Y:S01]  /*18b0*/  UMOV UR4, 0x400 ;  /* 0x0000040000047882 */ /* 0x000fe20000000000 */
[----:B------:R-:W0:Y:S05]  /*18c0*/  S2R R15, SR_TID.Z ;  /* 0x00000000000f7919 */ /* 0x000e2a0000002300 */
[----:B------:R-:W-:Y:S01]  /*18d0*/  BAR.SYNC.DEFER_BLOCKING 0x0 ;  /* 0x0000000000007b1d */ /* 0x000fe20000010000 */
[----:B------:R-:W-:-:S05]  /*18e0*/  ISETP.GT.U32.AND P0, PT, R151, 0x2a, PT ;  /* 0x0000002a9700780c */ /* 0x000fca0003f04070 */
[----:B------:R-:W5:Y:S01]  /*18f0*/  S2R R9, SR_CTAID.X ;  /* 0x0000000000097919 */ /* 0x000f620000002500 */
[----:B------:R-:W1:Y:S01]  /*1900*/  S2R R11, SR_TID.X ;  /* 0x00000000000b7919 */ /* 0x000e620000002100 */
[----:B---3--:R-:W-:Y:S01]  /*1910*/  ULEA UR4, UR5, UR4, 0x18 ;  /* 0x0000000405047291 */ /* 0x008fe2000f8ec0ff */
[----:B0-----:R-:W-:-:S04]  /*1920*/  IMAD R10, R15, 0x2, R14 ;  /* 0x000000020f0a7824 */ /* 0x001fc800078e020e */
[----:B------:R-:W-:Y:S02]  /*1930*/  IMAD R8, R3, 0x100, R10 ;  /* 0x0000010003087824 */ /* 0x000fe400078e020a */
[C---:B------:R-:W-:Y:S02]  /*1940*/  IMAD.SHL.U32 R3, R148.reuse, 0x2, RZ ;  /* 0x0000000294037824 */ /* 0x040fe400078e00ff */
[----:B------:R-:W-:Y:S02]  /*1950*/  IMAD.SHL.U32 R148, R148, 0x20, RZ ;  /* 0x0000002094947824 */ /* 0x000fe400078e00ff */
[----:B-----5:R-:W-:-:S03]  /*1960*/  IMAD.SHL.U32 R4, R9, 0x8, RZ ;  /* 0x0000000809047824 */ /* 0x020fc600078e00ff */
[----:B------:R-:W-:Y:S01]  /*1970*/  LOP3.LUT R148, R148, 0x3e00, RZ, 0xc0, !PT ;  /* 0x00003e0094947812 */ /* 0x000fe200078ec0ff */
[----:B------:R-:W-:Y:S01]  /*1980*/  IMAD.SHL.U32 R6, R9, 0x80, RZ ;  /* 0x0000008009067824 */ /* 0x000fe200078e00ff */
[----:B-1----:R-:W-:Y:S01]  /*1990*/  SHF.R.U32.HI R5, RZ, 0x4, R11 ;  /* 0x00000004ff057819 */ /* 0x002fe2000001160b */
[----:B------:R-:W-:Y:S01]  /*19a0*/  IMAD.SHL.U32 R13, R11, 0x8, RZ ;  /* 0x000000080b0d7824 */ /* 0x000fe200078e00ff */
[----:B------:R-:W-:Y:S02]  /*19b0*/  LOP3.LUT R4, R4, 0x18, RZ, 0xc0, !PT ;  /* 0x0000001804047812 */ /* 0x000fe400078ec0ff */
[----:B------:R-:W-:Y:S01]  /*19c0*/  LOP3.LUT R6, R6, 0x180, RZ, 0xc0, !PT ;  /* 0x0000018006067812 */ /* 0x000fe200078ec0ff */
[----:B------:R-:W-:Y:S01]  /*19d0*/  IMAD R8, R8, 0x2, R5 ;  /* 0x0000000208087824 */ /* 0x000fe200078e0205 */
[----:B------:R-:W-:Y:S02]  /*19e0*/  LOP3.LUT R3, R4, 0x3e0, R3, 0xf8, !PT ;  /* 0x000003e004037812 */ /* 0x000fe400078ef803 */
[----:B------:R-:W-:Y:S01]  /*19f0*/  LOP3.LUT R7, R13, 0x78, RZ, 0xc0, !PT ;  /* 0x000000780d077812 */ /* 0x000fe200078ec0ff */
[----:B------:R-:W-:Y:S01]  /*1a00*/  IMAD R8, R8, 0x2b00, RZ ;  /* 0x00002b0008087824 */ /* 0x000fe200078e02ff */
[----:B------:R-:W-:Y:S01]  /*1a10*/  SHF.R.U32.HI R4, RZ, 0x2, R9 ;  /* 0x00000002ff047819 */ /* 0x000fe20000011609 */
[----:B------:R-:W-:-:S03]  /*1a20*/  IMAD.MOV R3, RZ, RZ, -R3 ;  /* 0x000000ffff037224 */ /* 0x000fc600078e0a03 */
[----:B------:R-:W-:Y:S01]  /*1a30*/  IADD3 R7, PT, PT, R7, R8, R6 ;  /* 0x0000000807077210 */ /* 0x000fe20007ffe006 */
[----:B------:R-:W-:Y:S01]  /*1a40*/  IMAD R8, R15, 0x8, R14 ;  /* 0x000000080f087824 */ /* 0x000fe200078e020e */
[----:B------:R-:W-:Y:S02]  /*1a50*/  VIADDMNMX R3, R3, R12, 0x8, PT ;  /* 0x0000000803037446 */ /* 0x000fe4000380010c */
[----:B------:R-:W-:Y:S02]  /*1a60*/  LOP3.LUT R4, R4, 0x3, RZ, 0xc0, !PT ;  /* 0x0000000304047812 */ /* 0x000fe400078ec0ff */
[----:B------:R-:W-:-:S03]  /*1a70*/  SHF.R.S32.HI R3, RZ, 0x3, R3 ;  /* 0x00000003ff037819 */ /* 0x000fc60000011403 */
[----:B------:R-:W-:Y:S01]  /*1a80*/  IMAD R7, R4, 0x158000, R7 ;  /* 0x0015800004077824 */ /* 0x000fe200078e0207 */
[----:B------:R-:W-:Y:S01]  /*1a90*/  VIMNMX R6, PT, PT, RZ, R3, !PT ;  /* 0x00000003ff067248 */ /* 0x000fe20007fe0100 */
[----:B------:R-:W-:Y:S02]  /*1aa0*/  IMAD.SHL.U32 R4, R11, 0x80, RZ ;  /* 0x000000800b047824 */ /* 0x000fe400078e00ff */
[----:B------:R-:W-:Y:S01]  /*1ab0*/  IMAD.U32 R3, R10, 0x2, R5 ;  /* 0x000000020a037824 */ /* 0x000fe200078e0005 */
[----:B------:R-:W-:Y:S01]  /*1ac0*/  ISETP.NE.AND P1, PT, R6, RZ, PT ;  /* 0x000000ff0600720c */ /* 0x000fe20003f25270 */
[----:B------:R-:W-:Y:S01]  /*1ad0*/  IMAD.IADD R5, R148, 0x1, R7 ;  /* 0x0000000194057824 */ /* 0x000fe200078e0207 */
[----:B------:R-:W-:Y:S01]  /*1ae0*/  LOP3.LUT R4, R4, 0x700, RZ, 0xc0, !PT ;  /* 0x0000070004047812 */ /* 0x000fe200078ec0ff */
[----:B------:R-:W-:Y:S01]  /*1af0*/  IMAD.SHL.U32 R83, R3, 0x10, RZ ;  /* 0x0000001003537824 */ /* 0x000fe200078e00ff */
[----:B------:R-:W-:Y:S01]  /*1b00*/  LEA R7, R8, UR4, 0xc ;  /* 0x0000000408077c11 */ /* 0x000fe2000f8e60ff */
[----:B------:R-:W-:Y:S01]  /*1b10*/  IMAD.MOV R6, RZ, RZ, -R6 ;  /* 0x000000ffff067224 */ /* 0x000fe200078e0a06 */
[----:B------:R-:W-:-:S07]  /*1b20*/  LOP3.LUT R4, R4, 0x8, R13, 0xf8, !PT ;  /* 0x0000000804047812 */ /* 0x000fce00078ef80d */
[----:B------:R-:W-:Y:S05]  /*1b30*/  @!P1 BRA `(.L_x_7) ;  /* 0x0000000800209947 */ /* 0x000fea0003800000 */
[----:B------:R-:W-:-:S07]  /*1b40*/  VIADD R7, R7, 0x4000 ;  /* 0x0000400007077836 */ /* 0x000fce0000000000 */
.L_x_8:
[----:B-1----:R-:W3:Y:S04]  /*1b50*/  LDL.128 R84, [R0+-0x100] ;  /* 0xffff000000547983 */ /* 0x002ee80000100c00 */
[----:B------:R-:W5:Y:S04]  /*1b60*/  LDL.128 R88, [R0+-0xf0] ;  /* 0xffff100000587983 */ /* 0x000f680000100c00 */
[----:B------:R-:W2:Y:S04]  /*1b70*/  LDL.128 R92, [R0+-0xe0] ;  /* 0xffff2000005c7983 */ /* 0x000ea80000100c00 */
[----:B------:R-:W4:Y:S04]  /*1b80*/  LDL.128 R96, [R0+-0xd0] ;  /* 0xffff300000607983 */ /* 0x000f280000100c00 */
        /* <DEDUP_REMOVED lines=12> */
[----:B------:R-:W4:Y:S04]  /*1c50*/  LDL.128 R68, [R0] ;  /* 0x0000000000447983 */ /* 0x000f280000100c00 */
[----:B------:R-:W4:Y:S04]  /*1c60*/  LDL.128 R64, [R0+0x10] ;  /* 0x0000100000407983 */ /* 0x000f280000100c00 */
        /* <DEDUP_REMOVED lines=13> */
[----:B------:R0:W4:Y:S01]  /*1d40*/  LDL.128 R8, [R0+0xf0] ;  /* 0x0000f00000087983 */ /* 0x0001220000100c00 */
[----:B------:R-:W-:Y:S01]  /*1d50*/  SHF.R.U32.HI R80, RZ, 0x2, R2 ;  /* 0x00000002ff507819 */ /* 0x000fe20000011602 */
[----:B------:R-:W-:Y:S01]  /*1d60*/  VIADD R6, R6, 0x1 ;  /* 0x0000000106067836 */ /* 0x000fe20000000000 */
[----:B------:R-:W-:-:S04]  /*1d70*/  LOP3.LUT R81, R2, 0x3, RZ, 0xc0, !PT ;  /* 0x0000000302517812 */ /* 0x000fc800078ec0ff */
[----:B------:R-:W-:Y:S01]  /*1d80*/  ISETP.NE.AND P1, PT, R6, RZ, PT ;  /* 0x000000ff0600720c */ /* 0x000fe20003f25270 */
[----:B------:R-:W-:Y:S02]  /*1d90*/  IMAD R81, R80, 0x8, R81 ;  /* 0x0000000850517824 */ /* 0x000fe400078e0251 */
[----:B------:R-:W-:Y:S02]  /*1da0*/  VIADD R80, R7, 0xffffc000 ;  /* 0xffffc00007507836 */ /* 0x000fe40000000000 */
[----:B0-----:R-:W-:Y:S02]  /*1db0*/  VIADD R0, R0, 0x200 ;  /* 0x0000020000007836 */ /* 0x001fe40000000000 */
[----:B------:R-:W-:Y:S02]  /*1dc0*/  IMAD.U32 R141, R81, 0x8, R80 ;  /* 0x00000008518d7824 */ /* 0x000fe400078e0050 */
[----:B------:R-:W-:-:S04]  /*1dd0*/  VIADD R80, R7, 0xffffc400 ;  /* 0xffffc40007507836 */ /* 0x000fc80000000000 */
[----:B------:R-:W-:Y:S02]  /*1de0*/  IMAD.U32 R82, R81, 0x8, R80 ;  /* 0x0000000851527824 */ /* 0x000fe400078e0050 */
[----:B------:R-:W-:-:S04]  /*1df0*/  VIADD R80, R7, 0xffffc800 ;  /* 0xffffc80007507836 */ /* 0x000fc80000000000 */
[----:B------:R-:W-:Y:S02]  /*1e00*/  IMAD.U32 R140, R81, 0x8, R80 ;  /* 0x00000008518c7824 */ /* 0x000fe400078e0050 */
[----:B------:R-:W-:Y:S01]  /*1e10*/  VIADD R80, R7, 0xffffcc00 ;  /* 0xffffcc0007507836 */ /* 0x000fe20000000000 */
[----:B---3--:R0:W-:Y:S04]  /*1e20*/  STS.64 [R141+0x200], R86 ;  /* 0x000200568d007388 */ /* 0x0081e80000000a00 */
[----:B------:R1:W-:Y:S04]  /*1e30*/  STS.64 [R141], R84 ;  /* 0x000000548d007388 */ /* 0x0003e80000000a00 */
[----:B-----5:R3:W-:Y:S01]  /*1e40*/  STS.64 [R141+0x20], R88 ;  /* 0x000020588d007388 */ /* 0x0207e20000000a00 */
[----:B0-----:R-:W-:-:S03]  /*1e50*/  IMAD.U32 R86, R81, 0x8, R80 ;  /* 0x0000000851567824 */ /* 0x001fc600078e0050 */
[----:B------:R0:W-:Y:S01]  /*1e60*/  STS.64 [R141+0x220], R90 ;  /* 0x0002205a8d007388 */ /* 0x0001e20000000a00 */
[----:B------:R-:W-:-:S03]  /*1e70*/  VIADD R80, R7, 0xffffe000 ;  /* 0xffffe00007507836 */ /* 0x000fc60000000000 */
[----:B--2---:R2:W-:Y:S01]  /*1e80*/  STS.64 [R82], R92 ;  /* 0x0000005c52007388 */ /* 0x0045e20000000a00 */
[----:B-1----:R-:W-:Y:S02]  /*1e90*/  IMAD.U32 R84, R81, 0x8, R80 ;  /* 0x0000000851547824 */ /* 0x002fe400078e0050 */
[C---:B------:R-:W-:Y:S01]  /*1ea0*/  VIADD R80, R7.reuse, 0xffffe400 ;  /* 0xffffe40007507836 */ /* 0x040fe20000000000 */
[----:B------:R1:W-:Y:S01]  /*1eb0*/  STS.64 [R82+0x200], R94 ;  /* 0x0002005e52007388 */ /* 0x0003e20000000a00 */
[----:B---3--:R-:W-:Y:S02]  /*1ec0*/  VIADD R88, R7, 0x2000 ;  /* 0x0000200007587836 */ /* 0x008fe40000000000 */
[----:B------:R-:W-:Y:S01]  /*1ed0*/  IMAD.U32 R87, R81, 0x8, R80 ;  /* 0x0000000851577824 */ /* 0x000fe200078e0050 */
[----:B----4-:R-:W-:Y:S01]  /*1ee0*/  STS.64 [R82+0x20], R96 ;  /* 0x0000206052007388 */ /* 0x010fe20000000a00 */
[C---:B------:R-:W-:Y:S02]  /*1ef0*/  VIADD R80, R7.reuse, 0xffffec00 ;  /* 0xffffec0007507836 */ /* 0x040fe40000000000 */
[C---:B0-----:R-:W-:Y:S01]  /*1f00*/  VIADD R90, R7.reuse, 0x2400 ;  /* 0x00002400075a7836 */ /* 0x041fe20000000000 */
[----:B------:R0:W-:Y:S01]  /*1f10*/  STS.64 [R82+0x220], R98 ;  /* 0x0002206252007388 */ /* 0x0001e20000000a00 */
[----:B--2---:R-:W-:-:S02]  /*1f20*/  VIADD R92, R7, 0x2800 ;  /* 0x00002800075c7836 */ /* 0x004fc40000000000 */
[----:B------:R-:W-:Y:S01]  /*1f30*/  IMAD.U32 R80, R81, 0x8, R80 ;  /* 0x0000000851507824 */ /* 0x000fe200078e0050 */
[----:B------:R-:W-:Y:S01]  /*1f40*/  STS.64 [R140], R100 ;  /* 0x000000648c007388 */ /* 0x000fe20000000a00 */
[----:B-1----:R-:W-:Y:S02]  /*1f50*/  VIADD R94, R7, 0x2c00 ;  /* 0x00002c00075e7836 */ /* 0x002fe40000000000 */
[C---:B------:R-:W-:Y:S01]  /*1f60*/  IMAD.U32 R88, R81.reuse, 0x8, R88 ;  /* 0x0000000851587824 */ /* 0x040fe200078e0058 */
[----:B------:R-:W-:Y:S01]  /*1f70*/  STS.64 [R140+0x200], R102 ;  /* 0x000200668c007388 */ /* 0x000fe20000000a00 */
[C---:B------:R-:W-:Y:S02]  /*1f80*/  IMAD.U32 R90, R81.reuse, 0x8, R90 ;  /* 0x00000008515a7824 */ /* 0x040fe400078e005a */
[----:B------:R-:W-:Y:S01]  /*1f90*/  IMAD.U32 R92, R81, 0x8, R92 ;  /* 0x00000008515c7824 */ /* 0x000fe200078e005c */
[----:B------:R-:W-:Y:S01]  /*1fa0*/  STS.64 [R140+0x20], R104 ;  /* 0x000020688c007388 */ /* 0x000fe20000000a00 */
[----:B0-----:R-:W-:-:S02]  /*1fb0*/  VIADD R82, R7, 0xffffe800 ;  /* 0xffffe80007527836 */ /* 0x001fc40000000000 */
[C---:B------:R-:W-:Y:S01]  /*1fc0*/  IMAD.U32 R94, R81.reuse, 0x8, R94 ;  /* 0x00000008515e7824 */ /* 0x040fe200078e005e */
[----:B------:R-:W-:Y:S01]  /*1fd0*/  STS.64 [R140+0x220], R106 ;  /* 0x0002206a8c007388 */ /* 0x000fe20000000a00 */
[----:B------:R-:W-:Y:S02]  /*1fe0*/  IMAD.U32 R85, R81, 0x8, R82 ;  /* 0x0000000851557824 */ /* 0x000fe400078e0052 */
[----:B------:R-:W-:Y:S01]  /*1ff0*/  VIADD R82, R7, 0x400 ;  /* 0x0000040007527836 */ /* 0x000fe20000000000 */
[----:B------:R-:W-:Y:S03]  /*2000*/  STS.64 [R86], R108 ;  /* 0x0000006c56007388 */ /* 0x000fe60000000a00 */
[----:B------:R-:W-:Y:S01]  /*2010*/  IMAD.U32 R82, R81, 0x8, R82 ;  /* 0x0000000851527824 */ /* 0x000fe200078e0052 */
[----:B------:R-:W-:Y:S04]  /*2020*/  STS.64 [R86+0x200], R110 ;  /* 0x0002006e56007388 */ /* 0x000fe80000000a00 */
[----:B------:R-:W-:Y:S04]  /*2030*/  STS.64 [R86+0x20], R112 ;  /* 0x0000207056007388 */ /* 0x000fe80000000a00 */
[----:B------:R0:W-:Y:S04]  /*2040*/  STS.64 [R86+0x220], R114 ;  /* 0x0002207256007388 */ /* 0x0001e80000000a00 */
[----:B------:R-:W-:Y:S04]  /*2050*/  STS.64 [R84], R116 ;  /* 0x0000007454007388 */ /* 0x000fe80000000a00 */
[----:B------:R-:W-:Y:S04]  /*2060*/  STS.64 [R84+0x200], R118 ;  /* 0x0002007654007388 */ /* 0x000fe80000000a00 */
[----:B------:R-:W-:Y:S01]  /*2070*/  STS.64 [R84+0x20], R120 ;  /* 0x0000207854007388 */ /* 0x000fe20000000a00 */
[----:B0-----:R-:W-:-:S03]  /*2080*/  VIADD R86, R7, 0xc00 ;  /* 0x00000c0007567836 */ /* 0x001fc60000000000 */
[----:B------:R0:W-:Y:S01]  /*2090*/  STS.64 [R84+0x220], R122 ;  /* 0x0002207a54007388 */ /* 0x0001e20000000a00 */
[----:B------:R-:W-:-:S03]  /*20a0*/  IMAD.U32 R86, R81, 0x8, R86 ;  /* 0x0000000851567824 */ /* 0x000fc600078e0056 */
[----:B------:R1:W-:Y:S04]  /*20b0*/  STS.64 [R87], R124 ;  /* 0x0000007c57007388 */ /* 0x0003e80000000a00 */
[----:B------:R1:W-:Y:S01]  /*20c0*/  STS.64 [R87+0x200], R126 ;  /* 0x0002007e57007388 */ /* 0x0003e20000000a00 */
[----:B0-----:R-:W-:-:S03]  /*20d0*/  VIADD R84, R7, 0x800 ;  /* 0x0000080007547836 */ /* 0x001fc60000000000 */
[----:B------:R1:W-:Y:S01]  /*20e0*/  STS.64 [R87+0x20], R128 ;  /* 0x0000208057007388 */ /* 0x0003e20000000a00 */
[----:B------:R-:W-:-:S03]  /*20f0*/  IMAD.U32 R84, R81, 0x8, R84 ;  /* 0x0000000851547824 */ /* 0x000fc600078e0054 */
[----:B------:R1:W-:Y:S01]  /*2100*/  STS.64 [R87+0x220], R130 ;  /* 0x0002208257007388 */ /* 0x0003e20000000a00 */
[----:B------:R-:W-:Y:S02]  /*2110*/  IMAD.U32 R81, R81, 0x8, R7 ;  /* 0x0000000851517824 */ /* 0x000fe400078e0007 */
[----:B------:R-:W-:Y:S01]  /*2120*/  VIADD R7, R7, 0x10000 ;  /* 0x0001000007077836 */ /* 0x000fe20000000000 */
[----:B------:R1:W-:Y:S04]  /*2130*/  STS.64 [R85], R132 ;  /* 0x0000008455007388 */ /* 0x0003e80000000a00 */
[----:B------:R1:W-:Y:S04]  /*2140*/  STS.64 [R85+0x200], R134 ;  /* 0x0002008655007388 */ /* 0x0003e80000000a00 */
[----:B------:R1:W-:Y:S04]  /*2150*/  STS.64 [R85+0x20], R136 ;  /* 0x0000208855007388 */ /* 0x0003e80000000a00 */
[----:B------:R1:W-:Y:S04]  /*2160*/  STS.64 [R85+0x220], R138 ;  /* 0x0002208a55007388 */ /* 0x0003e80000000a00 */
        /* <DEDUP_REMOVED lines=35> */
[----:B------:R1:W-:Y:S01]  /*23a0*/  STS.64 [R94+0x220], R10 ;  /* 0x0002200a5e007388 */ /* 0x0003e20000000a00 */
[----:B------:R-:W-:Y:S05]  /*23b0*/  @P1 BRA `(.L_x_8) ;  /* 0xfffffff400e41947 */ /* 0x000fea000383ffff */
.L_x_7:
[----:B------:R-:W-:Y:S01]  /*23c0*/  BAR.SYNC.DEFER_BLOCKING 0x0 ;  /* 0x0000000000007b1d */ /* 0x000fe20000010000 */
[----:B------:R-:W-:Y:S01]  /*23d0*/  IMAD.SHL.U32 R7, R3, 0x80, RZ ;  /* 0x0000008003077824 */ /* 0x000fe200078e00ff */
[----:B------:R-:W-:-:S04]  /*23e0*/  LOP3.LUT R0, R4, 0xf0, R83, 0xf8, !PT ;  /* 0x000000f004007812 */ /* 0x000fc800078ef853 */
[----:B------:R-:W-:Y:S05]  /*23f0*/  @P0 BRA `(.L_x_9) ;  /* 0x0000000400a80947 */ /* 0x000fea0003800000 */
[----:B------:R-:W-:Y:S01]  /*2400*/  VIADD R6, R3, 0x8 ;  /* 0x0000000803067836 */ /* 0x000fe20000000000 */
[----:B------:R-:W-:Y:S01]  /*2410*/  LOP3.LUT R2, R0, 0x3ffff800, R7, 0xf8, !PT ;  /* 0x3ffff80000027812 */ /* 0x000fe200078ef807 */
[----:B-1----:R-:W-:Y:S02]  /*2420*/  VIADD R17, R7, 0x800 ;  /* 0x0000080007117836 */ /* 0x002fe40000000000 */
[----:B------:R-:W-:Y:S01]  /*2430*/  IMAD.SHL.U32 R8, R6, 0x10, RZ ;  /* 0x0000001006087824 */ /* 0x000fe200078e00ff */
[----:B------:R-:W-:Y:S01]  /*2440*/  LEA R2, R2, UR4, 0x2 ;  /* 0x0000000402027c11 */ /* 0x000fe2000f8e10ff */
[----:B------:R-:W-:Y:S01]  /*2450*/  IMAD.SHL.U32 R9, R6, 0x80, RZ ;  /* 0x0000008006097824 */ /* 0x000fe200078e00ff */
[----:B------:R-:W-:Y:S01]  /*2460*/  LOP3.LUT R17, R0, 0x3ffff800, R17, 0xf8, !PT ;  /* 0x3ffff80000117812 */ /* 0x000fe200078ef811 */
[----:B------:R-:W-:Y:S01]  /*2470*/  VIADD R18, R3, 0x28 ;  /* 0x0000002803127836 */ /* 0x000fe20000000000 */
[----:B------:R-:W-:Y:S01]  /*2480*/  LOP3.LUT R6, R8, 0xf0, RZ, 0xc0, !PT ;  /* 0x000000f008067812 */ /* 0x000fe200078ec0ff */
[C---:B------:R-:W-:Y:S01]  /*2490*/  VIADD R19, R7.reuse, 0xc00 ;  /* 0x00000c0007137836 */ /* 0x040fe20000000000 */
[----:B------:R-:W-:Y:S01]  /*24a0*/  LOP3.LUT R13, R4, 0x3ffff800, R9, 0xf8, !PT ;  /* 0x3ffff800040d7812 */ /* 0x000fe200078ef809 */
[----:B------:R-:W-:Y:S01]  /*24b0*/  IMAD.SHL.U32 R23, R18, 0x80, RZ ;  /* 0x0000008012177824 */ /* 0x000fe200078e00ff */
[----:B------:R-:W0:Y:S01]  /*24c0*/  LDS.128 R8, [R2] ;  /* 0x0000000002087984 */ /* 0x000e220000000c00 */
[----:B------:R-:W-:Y:S01]  /*24d0*/  VIADD R33, R7, 0x1c00 ;  /* 0x00001c0007217836 */ /* 0x000fe20000000000 */
[----:B------:R-:W-:Y:S01]  /*24e0*/  LOP3.LUT R19, R4, 0x3ffff800, R19, 0xf8, !PT ;  /* 0x3ffff80004137812 */ /* 0x000fe200078ef813 */
[----:B------:R-:W-:Y:S01]  /*24f0*/  IMAD.IADD R16, R6, 0x1, R13 ;  /* 0x0000000106107824 */ /* 0x000fe200078e020d */
[----:B------:R-:W-:Y:S01]  /*2500*/  LEA R17, R17, UR4, 0x2 ;  /* 0x0000000411117c11 */ /* 0x000fe2000f8e10ff */
[----:B------:R1:W3:Y:S01]  /*2510*/  LDS.128 R12, [R2+0x10] ;  /* 0x00001000020c7984 */ /* 0x0002e20000000c00 */
[----:B------:R-:W-:Y:S01]  /*2520*/  VIADD R21, R7, 0x1000 ;  /* 0x0000100007157836 */ /* 0x000fe20000000000 */
[----:B------:R-:W-:Y:S01]  /*2530*/  LOP3.LUT R23, R4, 0x3ffff800, R23, 0xf8, !PT ;  /* 0x3ffff80004177812 */ /* 0x000fe200078ef817 */
[----:B------:R-:W-:Y:S01]  /*2540*/  IMAD.IADD R19, R6, 0x1, R19 ;  /* 0x0000000106137824 */ /* 0x000fe200078e0213 */
[----:B------:R-:W-:Y:S01]  /*2550*/  LEA R16, R16, UR4, 0x2 ;  /* 0x0000000410107c11 */ /* 0x000fe2000f8e10ff */
[----:B------:R-:W-:Y:S01]  /*2560*/  LDS.128 R36, [R17] ;  /* 0x0000000011247984 */ /* 0x000fe20000000c00 */
[----:B------:R-:W-:Y:S01]  /*2570*/  LOP3.LUT R33, R4, 0x3ffff800, R33, 0xf8, !PT ;  /* 0x3ffff80004217812 */ /* 0x000fe200078ef821 */
[----:B-1----:R-:W-:Y:S01]  /*2580*/  IMAD.SHL.U32 R2, R18, 0x10, RZ ;  /* 0x0000001012027824 */ /* 0x002fe200078e00ff */
[----:B------:R-:W-:Y:S01]  /*2590*/  LOP3.LUT R21, R0, 0x3ffff800, R21, 0xf8, !PT ;  /* 0x3ffff80000157812 */ /* 0x000fe200078ef815 */
[----:B------:R-:W1:Y:S01]  /*25a0*/  LDS.128 R24, [R16] ;  /* 0x0000000010187984 */ /* 0x000e620000000c00 */
[----:B------:R-:W-:-:S02]  /*25b0*/  LEA R19, R19, UR4, 0x2 ;  /* 0x0000000413137c11 */ /* 0x000fc4000f8e10ff */
[----:B------:R-:W-:Y:S01]  /*25c0*/  LOP3.LUT R2, R2, 0xf0, RZ, 0xc0, !PT ;  /* 0x000000f002027812 */ /* 0x000fe200078ec0ff */
[----:B------:R5:W2:Y:S04]  /*25d0*/  LDS.128 R28, [R16+0x10] ;  /* 0x00001000101c7984 */ /* 0x000aa80000000c00 */
[----:B------:R-:W4:Y:S01]  /*25e0*/  LDS.128 R40, [R17+0x10] ;  /* 0x0000100011287984 */ /* 0x000f220000000c00 */
[C---:B------:R-:W-:Y:S02]  /*25f0*/  IMAD.IADD R6, R2.reuse, 0x1, R23 ;  /* 0x0000000102067824 */ /* 0x040fe400078e0217 */
[----:B-----5:R-:W-:Y:S01]  /*2600*/  IMAD.IADD R16, R2, 0x1, R33 ;  /* 0x0000000102107824 */ /* 0x020fe200078e0221 */
[----:B------:R-:W-:Y:S01]  /*2610*/  LEA R2, R21, UR4, 0x2 ;  /* 0x0000000415027c11 */ /* 0x000fe2000f8e10ff */
[----:B------:R-:W5:Y:S01]  /*2620*/  LDS.128 R44, [R19] ;  /* 0x00000000132c7984 */ /* 0x000f620000000c00 */
[----:B------:R-:W-:-:S03]  /*2630*/  LEA R6, R6, UR4, 0x2 ;  /* 0x0000000406067c11 */ /* 0x000fc6000f8e10ff */
[----:B------:R-:W5:Y:S04]  /*2640*/  LDS.128 R52, [R2] ;  /* 0x0000000002347984 */ /* 0x000f680000000c00 */
[----:B------:R3:W5:Y:S01]  /*2650*/  LDS.128 R56, [R2+0x10] ;  /* 0x0000100002387984 */ /* 0x0007620000000c00 */
[----:B0-----:R-:W-:Y:S01]  /*2660*/  F2FP.F16.F32.PACK_AB R20, R9, R8 ;  /* 0x000000080914723e */ /* 0x001fe200000000ff */
[----:B------:R-:W-:Y:S01]  /*2670*/  VIADD R9, R7, 0x1800 ;  /* 0x0000180007097836 */ /* 0x000fe20000000000 */
[----:B------:R-:W-:Y:S01]  /*2680*/  F2FP.F16.F32.PACK_AB R21, R11, R10 ;  /* 0x0000000a0b15723e */ /* 0x000fe200000000ff */
[----:B------:R0:W5:Y:S01]  /*2690*/  LDS.128 R48, [R19+0x10] ;  /* 0x0000100013307984 */ /* 0x0001620000000c00 */
[----:B------:R-:W-:Y:S01]  /*26a0*/  VIADD R11, R5, 0x15800 ;  /* 0x00015800050b7836 */ /* 0x000fe20000000000 */
[----:B---3--:R-:W-:-:S02]  /*26b0*/  LEA R2, R16, UR4, 0x2 ;  /* 0x0000000410027c11 */ /* 0x008fc4000f8e10ff */
[----:B------:R-:W-:Y:S01]  /*26c0*/  LOP3.LUT R9, R0, 0x3ffff800, R9, 0xf8, !PT ;  /* 0x3ffff80000097812 */ /* 0x000fe200078ef809 */
[----:B------:R-:W3:Y:S01]  /*26d0*/  LDS.128 R60, [R6] ;  /* 0x00000000063c7984 */ /* 0x000ee20000000c00 */
[----:B------:R-:W-:Y:S01]  /*26e0*/  F2FP.F16.F32.PACK_AB R23, R15, R14 ;  /* 0x0000000e0f17723e */ /* 0x000fe200000000ff */
[----:B------:R-:W3:Y:S01]  /*26f0*/  LDC.64 R16, c[0x0][0x390] ;  /* 0x0000e400ff107b82 */ /* 0x000ee20000000a00 */
[----:B------:R-:W-:Y:S01]  /*2700*/  LEA R10, R9, UR4, 0x2 ;  /* 0x00000004090a7c11 */ /* 0x000fe2000f8e10ff */
[----:B------:R-:W3:Y:S01]  /*2710*/  LDS.128 R64, [R6+0x10] ;  /* 0x0000100006407984 */ /* 0x000ee20000000c00 */
[----:B------:R-:W-:Y:S01]  /*2720*/  F2FP.F16.F32.PACK_AB R22, R13, R12 ;  /* 0x0000000c0d16723e */ /* 0x000fe200000000ff */
[----:B------:R-:W-:Y:S01]  /*2730*/  VIADD R13, R5, 0x2b000 ;  /* 0x0002b000050d7836 */ /* 0x000fe20000000000 */
[----:B-1----:R-:W-:Y:S01]  /*2740*/  F2FP.F16.F32.PACK_AB R33, R27, R26 ;  /* 0x0000001a1b21723e */ /* 0x002fe200000000ff */
[----:B------:R-:W-:Y:S01]  /*2750*/  LDS.128 R68, [R10] ;  /* 0x000000000a447984 */ /* 0x000fe20000000c00 */
[----:B------:R-:W-:Y:S01]  /*2760*/  F2FP.F16.F32.PACK_AB R32, R25, R24 ;  /* 0x000000181920723e */ /* 0x000fe200000000ff */
[----:B------:R-:W1:Y:S01]  /*2770*/  LDC.64 R14, c[0x0][0x390] ;  /* 0x0000e400ff0e7b82 */ /* 0x000e620000000a00 */
[----:B--2---:R-:W-:Y:S01]  /*2780*/  F2FP.F16.F32.PACK_AB R35, R31, R30 ;  /* 0x0000001e1f23723e */ /* 0x004fe200000000ff */
[----:B------:R2:W-:Y:S01]  /*2790*/  LDS.128 R72, [R10+0x10] ;  /* 0x000010000a487984 */ /* 0x0005e20000000c00 */
[----:B------:R-:W-:Y:S01]  /*27a0*/  F2FP.F16.F32.PACK_AB R34, R29, R28 ;  /* 0x0000001c1d22723e */ /* 0x000fe200000000ff */
[----:B0-----:R-:W-:Y:S01]  /*27b0*/  VIADD R19, R5, 0x40800 ;  /* 0x0004080005137836 */ /* 0x001fe20000000000 */
[----:B------:R-:W-:Y:S01]  /*27c0*/  F2FP.F16.F32.PACK_AB R25, R39, R38 ;  /* 0x000000262719723e */ /* 0x000fe200000000ff */
[----:B------:R-:W0:Y:S01]  /*27d0*/  LDS.128 R76, [R2] ;  /* 0x00000000024c7984 */ /* 0x000e220000000c00 */
[----:B------:R-:W-:-:S02]  /*27e0*/  F2FP.F16.F32.PACK_AB R24, R37, R36 ;  /* 0x000000242518723e */ /* 0x000fc400000000ff */
[----:B----4-:R-:W-:Y:S01]  /*27f0*/  F2FP.F16.F32.PACK_AB R27, R43, R42 ;  /* 0x0000002a2b1b723e */ /* 0x010fe200000000ff */
[----:B------:R-:W4:Y:S01]  /*2800*/  LDS.128 R80, [R2+0x10] ;  /* 0x0000100002507984 */ /* 0x000f220000000c00 */
[----:B------:R-:W-:Y:S02]  /*2810*/  F2FP.F16.F32.PACK_AB R26, R41, R40 ;  /* 0x00000028291a723e */ /* 0x000fe400000000ff */
[----:B-----5:R-:W-:Y:S02]  /*2820*/  F2FP.F16.F32.PACK_AB R29, R47, R46 ;  /* 0x0000002e2f1d723e */ /* 0x020fe400000000ff */
[----:B------:R-:W-:Y:S02]  /*2830*/  F2FP.F16.F32.PACK_AB R28, R45, R44 ;  /* 0x0000002c2d1c723e */ /* 0x000fe400000000ff */
[----:B------:R-:W-:Y:S02]  /*2840*/  F2FP.F16.F32.PACK_AB R37, R55, R54 ;  /* 0x000000363725723e */ /* 0x000fe400000000ff */
[----:B------:R-:W-:-:S02]  /*2850*/  F2FP.F16.F32.PACK_AB R36, R53, R52 ;  /* 0x000000343524723e */ /* 0x000fc400000000ff */
[----:B------:R-:W-:Y:S02]  /*2860*/  F2FP.F16.F32.PACK_AB R39, R59, R58 ;  /* 0x0000003a3b27723e */ /* 0x000fe400000000ff */
[----:B------:R-:W-:Y:S01]  /*2870*/  F2FP.F16.F32.PACK_AB R38, R57, R56 ;  /* 0x000000383926723e */ /* 0x000fe200000000ff */
[--C-:B-1----:R-:W-:Y:S01]  /*2880*/  IMAD.WIDE.U32 R8, R5, 0x2, R14.reuse ;  /* 0x0000000205087825 */ /* 0x102fe200078e000e */
[----:B------:R-:W-:Y:S02]  /*2890*/  F2FP.F16.F32.PACK_AB R31, R51, R50 ;  /* 0x00000032331f723e */ /* 0x000fe400000000ff */
[----:B------:R-:W-:Y:S01]  /*28a0*/  F2FP.F16.F32.PACK_AB R30, R49, R48 ;  /* 0x00000030311e723e */ /* 0x000fe200000000ff */
[--C-:B--2---:R-:W-:Y:S01]  /*28b0*/  IMAD.WIDE.U32 R10, R11, 0x2, R14.reuse ;  /* 0x000000020b0a7825 */ /* 0x104fe200078e000e */
[----:B------:R1:W-:Y:S03]  /*28c0*/  STG.E.128 desc[UR8][R8.64], R20 ;  /* 0x0000001408007986 */ /* 0x0003e6000c101d08 */
[--C-:B------:R-:W-:Y:S01]  /*28d0*/  IMAD.WIDE.U32 R12, R13, 0x2, R14.reuse ;  /* 0x000000020d0c7825 */ /* 0x100fe200078e000e */
[----:B------:R0:W-:Y:S03]  /*28e0*/  STG.E.128 desc[UR8][R10.64], R32 ;  /* 0x000000200a007986 */ /* 0x0001e6000c101d08 */
[----:B------:R-:W-:Y:S01]  /*28f0*/  IMAD.WIDE.U32 R14, R19, 0x2, R14 ;  /* 0x00000002130e7825 */ /* 0x000fe200078e000e */
[----:B------:R2:W-:Y:S03]  /*2900*/  STG.E.128 desc[UR8][R12.64], R24 ;  /* 0x000000180c007986 */ /* 0x0005e6000c101d08 */
[C---:B------:R-:W-:Y:S01]  /*2910*/  VIADD R19, R5.reuse, 0x56000 ;  /* 0x0005600005137836 */ /* 0x040fe20000000000 */
[----:B------:R4:W-:Y:S01]  /*2920*/  STG.E.128 desc[UR8][R14.64], R28 ;  /* 0x0000001c0e007986 */ /* 0x0009e2000c101d08 */
[----:B-1----:R-:W-:Y:S01]  /*2930*/  VIADD R21, R5, 0x6b800 ;  /* 0x0006b80005157836 */ /* 0x002fe20000000000 */
[----:B---3--:R-:W-:Y:S01]  /*2940*/  F2FP.F16.F32.PACK_AB R20, R61, R60 ;  /* 0x0000003c3d14723e */ /* 0x008fe200000000ff */
[----:B------:R-:W-:Y:S01]  /*2950*/  VIADD R23, R5, 0x81000 ;  /* 0x0008100005177836 */ /* 0x000fe20000000000 */
[----:B------:R-:W-:Y:S01]  /*2960*/  F2FP.F16.F32.PACK_AB R22, R65, R64 ;  /* 0x000000404116723e */ /* 0x000fe200000000ff */
[----:B------:R-:W-:Y:S01]  /*2970*/  IMAD.WIDE.U32 R8, R19, 0x2, R16 ;  /* 0x0000000213087825 */ /* 0x000fe200078e0010 */
[----:B0-----:R-:W-:-:S02]  /*2980*/  F2FP.F16.F32.PACK_AB R33, R79, R78 ;  /* 0x0000004e4f21723e */ /* 0x001fc400000000ff */
[----:B------:R-:W-:Y:S01]  /*2990*/  F2FP.F16.F32.PACK_AB R32, R77, R76 ;  /* 0x0000004c4d20723e */ /* 0x000fe200000000ff */
[----:B--2---:R-:W-:Y:S01]  /*29a0*/  VIADD R25, R5, 0x96800 ;  /* 0x0009680005197836 */ /* 0x004fe20000000000 */
[----:B------:R-:W-:Y:S01]  /*29b0*/  F2FP.F16.F32.PACK_AB R24, R69, R68 ;  /* 0x000000444518723e */ /* 0x000fe200000000ff */
[--C-:B------:R-:W-:Y:S01]  /*29c0*/  IMAD.WIDE.U32 R10, R21, 0x2, R16.reuse ;  /* 0x00000002150a7825 */ /* 0x100fe200078e0010 */
[----:B------:R-:W-:Y:S01]  /*29d0*/  F2FP.F16.F32.PACK_AB R21, R63, R62 ;  /* 0x0000003e3f15723e */ /* 0x000fe200000000ff */
[----:B------:R0:W-:Y:S01]  /*29e0*/  STG.E.128 desc[UR8][R8.64], R36 ;  /* 0x0000002408007986 */ /* 0x0001e2000c101d08 */
[----:B------:R-:W-:Y:S01]  /*29f0*/  F2FP.F16.F32.PACK_AB R27, R75, R74 ;  /* 0x0000004a4b1b723e */ /* 0x000fe200000000ff */
[--C-:B------:R-:W-:Y:S01]  /*2a00*/  IMAD.WIDE.U32 R12, R23, 0x2, R16.reuse ;  /* 0x00000002170c7825 */ /* 0x100fe200078e0010 */
[----:B------:R-:W-:Y:S02]  /*2a10*/  F2FP.F16.F32.PACK_AB R23, R67, R66 ;  /* 0x000000424317723e */ /* 0x000fe400000000ff */
[----:B------:R-:W-:Y:S01]  /*2a20*/  F2FP.F16.F32.PACK_AB R26, R73, R72 ;  /* 0x00000048491a723e */ /* 0x000fe200000000ff */
[----:B------:R-:W-:Y:S01]  /*2a30*/  IMAD.WIDE.U32 R16, R25, 0x2, R16 ;  /* 0x0000000219107825 */ /* 0x000fe200078e0010 */
[----:B------:R-:W-:Y:S01]  /*2a40*/  F2FP.F16.F32.PACK_AB R25, R71, R70 ;  /* 0x000000464719723e */ /* 0x000fe200000000ff */
[----:B------:R0:W-:Y:S01]  /*2a50*/  STG.E.128 desc[UR8][R10.64], R20 ;  /* 0x000000140a007986 */ /* 0x0001e2000c101d08 */
[----:B----4-:R-:W-:-:S02]  /*2a60*/  F2FP.F16.F32.PACK_AB R35, R83, R82 ;  /* 0x000000525323723e */ /* 0x010fc400000000ff */
[----:B------:R-:W-:Y:S01]  /*2a70*/  F2FP.F16.F32.PACK_AB R34, R81, R80 ;  /* 0x000000505122723e */ /* 0x000fe200000000ff */
[----:B------:R0:W-:Y:S04]  /*2a80*/  STG.E.128 desc[UR8][R12.64], R24 ;  /* 0x000000180c007986 */ /* 0x0001e8000c101d08 */
[----:B------:R0:W-:Y:S02]  /*2a90*/  STG.E.128 desc[UR8][R16.64], R32 ;  /* 0x0000002010007986 */ /* 0x0001e4000c101d08 */
.L_x_9:
[----:B------:R-:W-:Y:S05]  /*2aa0*/  @P0 BRA `(.L_x_10) ;  /* 0x0000000000d80947 */ /* 0x000fea0003800000 */
[----:B------:R-:W-:Y:S02]  /*2ab0*/  VIADD R2, R3, 0x48 ;  /* 0x0000004803027836 */ /* 0x000fe40000000000 */
[C---:B01----:R-:W-:Y:S02]  /*2ac0*/  VIADD R9, R7.reuse, 0x2000 ;  /* 0x0000200007097836 */ /* 0x043fe40000000000 */
[C---:B------:R-:W-:Y:S02]  /*2ad0*/  IMAD.SHL.U32 R11, R2.reuse, 0x80, RZ ;  /* 0x00000080020b7824 */ /* 0x040fe400078e00ff */
[----:B------:R-:W-:Y:S01]  /*2ae0*/  IMAD.SHL.U32 R2, R2, 0x10, RZ ;  /* 0x0000001002027824 */ /* 0x000fe200078e00ff */
[----:B------:R-:W-:Y:S01]  /*2af0*/  LOP3.LUT R9, R0, 0x3ffff800, R9, 0xf8, !PT ;  /* 0x3ffff80000097812 */ /* 0x000fe200078ef809 */
[C---:B------:R-:W-:Y:S01]  /*2b00*/  VIADD R15, R7.reuse, 0x2c00 ;  /* 0x00002c00070f7836 */ /* 0x040fe20000000000 */
[----:B------:R-:W-:Y:S01]  /*2b10*/  LOP3.LUT R11, R4, 0x3ffff800, R11, 0xf8, !PT ;  /* 0x3ffff800040b7812 */ /* 0x000fe200078ef80b */
[----:B------:R-:W-:Y:S01]  /*2b20*/  VIADD R13, R7, 0x2800 ;  /* 0x00002800070d7836 */ /* 0x000fe20000000000 */
[----:B------:R-:W-:-:S02]  /*2b30*/  LOP3.LUT R2, R2, 0xf0, RZ, 0xc0, !PT ;  /* 0x000000f002027812 */ /* 0x000fc400078ec0ff */
[----:B------:R-:W-:Y:S02]  /*2b40*/  LOP3.LUT R15, R4, 0x3ffff800, R15, 0xf8, !PT ;  /* 0x3ffff800040f7812 */ /* 0x000fe400078ef80f */
[----:B------:R-:W-:Y:S01]  /*2b50*/  LEA R9, R9, UR4, 0x2 ;  /* 0x0000000409097c11 */ /* 0x000fe2000f8e10ff */
[----:B------:R-:W-:Y:S01]  /*2b60*/  IMAD.IADD R11, R2, 0x1, R11 ;  /* 0x00000001020b7824 */ /* 0x000fe200078e020b */
[----:B------:R-:W-:Y:S01]  /*2b70*/  LOP3.LUT R13, R0, 0x3ffff800, R13, 0xf8, !PT ;  /* 0x3ffff800000d7812 */ /* 0x000fe200078ef80d */
[----:B------:R-:W-:Y:S02]  /*2b80*/  IMAD.IADD R15, R2, 0x1, R15 ;  /* 0x00000001020f7824 */ /* 0x000fe400078e020f */
[----:B------:R-:W0:Y:S01]  /*2b90*/  LDS.128 R16, [R9] ;  /* 0x0000000009107984 */ /* 0x000e220000000c00 */
[----:B------:R-:W-:Y:S02]  /*2ba0*/  LEA R11, R11, UR4, 0x2 ;  /* 0x000000040b0b7c11 */ /* 0x000fe4000f8e10ff */
[----:B------:R-:W-:Y:S01]  /*2bb0*/  LEA R13, R13, UR4, 0x2 ;  /* 0x000000040d0d7c11 */ /* 0x000fe2000f8e10ff */
[----:B------:R1:W3:Y:S01]  /*2bc0*/  LDS.128 R20, [R9+0x10] ;  /* 0x0000100009147984 */ /* 0x0002e20000000c00 */
[----:B------:R-:W-:-:S02]  /*2bd0*/  LEA R2, R15, UR4, 0x2 ;  /* 0x000000040f027c11 */ /* 0x000fc4000f8e10ff */
[----:B------:R-:W5:Y:S01]  /*2be0*/  LDC.64 R14, c[0x0][0x390] ;  /* 0x0000e400ff0e7b82 */ /* 0x000f620000000a00 */
[----:B------:R-:W2:Y:S04]  /*2bf0*/  LDS.128 R28, [R11] ;  /* 0x000000000b1c7984 */ /* 0x000ea80000000c00 */
[----:B------:R4:W2:Y:S01]  /*2c00*/  LDS.128 R32, [R11+0x10] ;  /* 0x000010000b207984 */ /* 0x0008a20000000c00 */
[----:B-1----:R-:W-:-:S03]  /*2c10*/  VIADD R9, R5, 0xac000 ;  /* 0x000ac00005097836 */ /* 0x002fc60000000000 */
[----:B------:R-:W1:Y:S04]  /*2c20*/  LDS.128 R36, [R13] ;  /* 0x000000000d247984 */ /* 0x000e680000000c00 */
[----:B------:R3:W1:Y:S01]  /*2c30*/  LDS.128 R40, [R13+0x10] ;  /* 0x000010000d287984 */ /* 0x0006620000000c00 */
[----:B----4-:R-:W-:-:S03]  /*2c40*/  VIADD R11, R5, 0xc1800 ;  /* 0x000c1800050b7836 */ /* 0x010fc60000000000 */
[----:B------:R-:W4:Y:S04]  /*2c50*/  LDS.128 R44, [R2] ;  /* 0x00000000022c7984 */ /* 0x000f280000000c00 */
[----:B------:R-:W4:Y:S01]  /*2c60*/  LDS.128 R48, [R2+0x10] ;  /* 0x0000100002307984 */ /* 0x000f220000000c00 */
[----:B-----5:R-:W-:-:S04]  /*2c70*/  IMAD.WIDE.U32 R8, R9, 0x2, R14 ;  /* 0x0000000209087825 */ /* 0x020fc800078e000e */
[----:B------:R-:W-:Y:S01]  /*2c80*/  IMAD.WIDE.U32 R10, R11, 0x2, R14 ;  /* 0x000000020b0a7825 */ /* 0x000fe200078e000e */
[----:B0-----:R-:W-:-:S03]  /*2c90*/  F2FP.F16.F32.PACK_AB R24, R17, R16 ;  /* 0x000000101118723e */ /* 0x001fc600000000ff */
[----:B------:R-:W-:Y:S01]  /*2ca0*/  VIADD R17, R5, 0xd7000 ;  /* 0x000d700005117836 */ /* 0x000fe20000000000 */
[----:B------:R-:W-:Y:S01]  /*2cb0*/  F2FP.F16.F32.PACK_AB R25, R19, R18 ;  /* 0x000000121319723e */ /* 0x000fe200000000ff */
[----:B------:R-:W-:Y:S01]  /*2cc0*/  VIADD R19, R5, 0xec800 ;  /* 0x000ec80005137836 */ /* 0x000fe20000000000 */
[----:B---3--:R-:W-:Y:S01]  /*2cd0*/  F2FP.F16.F32.PACK_AB R27, R23, R22 ;  /* 0x00000016171b723e */ /* 0x008fe200000000ff */
[--C-:B------:R-:W-:Y:S01]  /*2ce0*/  IMAD.WIDE.U32 R12, R17, 0x2, R14.reuse ;  /* 0x00000002110c7825 */ /* 0x100fe200078e000e */
[----:B------:R-:W-:Y:S02]  /*2cf0*/  F2FP.F16.F32.PACK_AB R26, R21, R20 ;  /* 0x00000014151a723e */ /* 0x000fe400000000ff */
[----:B--2---:R-:W-:Y:S01]  /*2d00*/  F2FP.F16.F32.PACK_AB R17, R31, R30 ;  /* 0x0000001e1f11723e */ /* 0x004fe200000000ff */
[----:B------:R-:W-:Y:S01]  /*2d10*/  IMAD.WIDE.U32 R14, R19, 0x2, R14 ;  /* 0x00000002130e7825 */ /* 0x000fe200078e000e */
[----:B------:R-:W-:Y:S01]  /*2d20*/  F2FP.F16.F32.PACK_AB R16, R29, R28 ;  /* 0x0000001c1d10723e */ /* 0x000fe200000000ff */
[----:B------:R3:W-:Y:S01]  /*2d30*/  STG.E.128 desc[UR8][R8.64], R24 ;  /* 0x0000001808007986 */ /* 0x0007e2000c101d08 */
[----:B------:R-:W-:-:S02]  /*2d40*/  F2FP.F16.F32.PACK_AB R19, R35, R34 ;  /* 0x000000222313723e */ /* 0x000fc400000000ff */
[----:B------:R-:W-:Y:S02]  /*2d50*/  F2FP.F16.F32.PACK_AB R18, R33, R32 ;  /* 0x000000202112723e */ /* 0x000fe400000000ff */
[----:B-1----:R-:W-:Y:S02]  /*2d60*/  F2FP.F16.F32.PACK_AB R21, R39, R38 ;  /* 0x000000262715723e */ /* 0x002fe400000000ff */
[----:B------:R-:W-:Y:S01]  /*2d70*/  F2FP.F16.F32.PACK_AB R20, R37, R36 ;  /* 0x000000242514723e */ /* 0x000fe200000000ff */
[----:B------:R3:W-:Y:S01]  /*2d80*/  STG.E.128 desc[UR8][R10.64], R16 ;  /* 0x000000100a007986 */ /* 0x0007e2000c101d08 */
[----:B------:R-:W-:Y:S02]  /*2d90*/  F2FP.F16.F32.PACK_AB R23, R43, R42 ;  /* 0x0000002a2b17723e */ /* 0x000fe400000000ff */
[----:B------:R-:W-:Y:S02]  /*2da0*/  F2FP.F16.F32.PACK_AB R22, R41, R40 ;  /* 0x000000282916723e */ /* 0x000fe400000000ff */
[----:B----4-:R-:W-:-:S02]  /*2db0*/  F2FP.F16.F32.PACK_AB R29, R47, R46 ;  /* 0x0000002e2f1d723e */ /* 0x010fc400000000ff */
[----:B------:R-:W-:Y:S01]  /*2dc0*/  F2FP.F16.F32.PACK_AB R28, R45, R44 ;  /* 0x0000002c2d1c723e */ /* 0x000fe200000000ff */
[----:B------:R3:W-:Y:S01]  /*2dd0*/  STG.E.128 desc[UR8][R12.64], R20 ;  /* 0x000000140c007986 */ /* 0x0007e2000c101d08 */
[----:B------:R-:W-:Y:S02]  /*2de0*/  F2FP.F16.F32.PACK_AB R31, R51, R50 ;  /* 0x00000032331f723e */ /* 0x000fe400000000ff */
[----:B------:R-:W-:-:S05]  /*2df0*/  F2FP.F16.F32.PACK_AB R30, R49, R48 ;  /* 0x00000030311e723e */ /* 0x000fca00000000ff */
[----:B------:R3:W-:Y:S02]  /*2e00*/  STG.E.128 desc[UR8][R14.64], R28 ;  /* 0x0000001c0e007986 */ /* 0x0007e4000c101d08 */
.L_x_10:
[----:B------:R-:W-:Y:S05]  /*2e10*/  @P0 EXIT ;  /* 0x000000000000094d */ /* 0x000fea0003800000 */
[----:B------:R-:W-:Y:S02]  /*2e20*/  VIADD R3, R3, 0x68 ;  /* 0x0000006803037836 */ /* 0x000fe40000000000 */
[----:B01-3--:R-:W-:Y:S02]  /*2e30*/  VIADD R9, R7, 0x3000 ;  /* 0x0000300007097836 */ /* 0x00bfe40000000000 */
[C---:B------:R-:W-:Y:S02]  /*2e40*/  IMAD.SHL.U32 R11, R3.reuse, 0x80, RZ ;  /* 0x00000080030b7824 */ /* 0x040fe400078e00ff */
[----:B------:R-:W-:Y:S01]  /*2e50*/  IMAD.SHL.U32 R3, R3, 0x10, RZ ;  /* 0x0000001003037824 */ /* 0x000fe200078e00ff */
[----:B------:R-:W-:Y:S01]  /*2e60*/  LOP3.LUT R9, R0, 0x3ffff800, R9, 0xf8, !PT ;  /* 0x3ffff80000097812 */ /* 0x000fe200078ef809 */
[C---:B------:R-:W-:Y:S01]  /*2e70*/  VIADD R21, R7.reuse, 0x3800 ;  /* 0x0000380007157836 */ /* 0x040fe20000000000 */
[----:B------:R-:W-:Y:S01]  /*2e80*/  LOP3.LUT R2, R4, 0x3ffff800, R11, 0xf8, !PT ;  /* 0x3ffff80004027812 */ /* 0x000fe200078ef80b */
[----:B------:R-:W-:Y:S01]  /*2e90*/  VIADD R7, R7, 0x3c00 ;  /* 0x00003c0007077836 */ /* 0x000fe20000000000 */
[----:B------:R-:W-:Y:S01]  /*2ea0*/  LOP3.LUT R3, R3, 0xf0, RZ, 0xc0, !PT ;  /* 0x000000f003037812 */ /* 0x000fe200078ec0ff */
[----:B------:R-:W-:Y:S01]  /*2eb0*/  VIADD R11, R5, 0x12d000 ;  /* 0x0012d000050b7836 */ /* 0x000fe20000000000 */
[----:B------:R-:W-:-:S02]  /*2ec0*/  LEA R9, R9, UR4, 0x2 ;  /* 0x0000000409097c11 */ /* 0x000fc4000f8e10ff */
[----:B------:R-:W-:Y:S01]  /*2ed0*/  LOP3.LUT R4, R4, 0x3ffff800, R7, 0xf8, !PT ;  /* 0x3ffff80004047812 */ /* 0x000fe200078ef807 */
[----:B------:R-:W-:Y:S01]  /*2ee0*/  IMAD.IADD R2, R3, 0x1, R2 ;  /* 0x0000000103027824 */ /* 0x000fe200078e0202 */
[----:B------:R-:W-:Y:S01]  /*2ef0*/  LOP3.LUT R21, R0, 0x3ffff800, R21, 0xf8, !PT ;  /* 0x3ffff80000157812 */ /* 0x000fe200078ef815 */
[----:B------:R-:W0:Y:S01]  /*2f00*/  LDS.128 R12, [R9] ;  /* 0x00000000090c7984 */ /* 0x000e220000000c00 */
[----:B------:R-:W-:Y:S02]  /*2f10*/  VIADD R7, R5, 0x117800 ;  /* 0x0011780005077836 */ /* 0x000fe40000000000 */
[----:B------:R-:W-:Y:S01]  /*2f20*/  IMAD.IADD R4, R3, 0x1, R4 ;  /* 0x0000000103047824 */ /* 0x000fe200078e0204 */
[----:B------:R-:W-:Y:S01]  /*2f30*/  LEA R2, R2, UR4, 0x2 ;  /* 0x0000000402027c11 */ /* 0x000fe2000f8e10ff */
[----:B------:R1:W3:Y:S01]  /*2f40*/  LDS.128 R16, [R9+0x10] ;  /* 0x0000100009107984 */ /* 0x0002e20000000c00 */
[----:B------:R-:W-:Y:S01]  /*2f50*/  LEA R0, R21, UR4, 0x2 ;  /* 0x0000000415007c11 */ /* 0x000fe2000f8e10ff */
[----:B------:R-:W-:Y:S01]  /*2f60*/  VIADD R3, R5, 0x102000 ;  /* 0x0010200005037836 */ /* 0x000fe20000000000 */
[----:B------:R-:W-:Y:S01]  /*2f70*/  LEA R4, R4, UR4, 0x2 ;  /* 0x0000000404047c11 */ /* 0x000fe2000f8e10ff */
[----:B------:R-:W5:Y:S04]  /*2f80*/  LDS.128 R24, [R2] ;  /* 0x0000000002187984 */ /* 0x000f680000000c00 */
[----:B------:R2:W4:Y:S01]  /*2f90*/  LDS.128 R28, [R2+0x10] ;  /* 0x00001000021c7984 */ /* 0x0005220000000c00 */
[----:B-1----:R-:W2:Y:S03]  /*2fa0*/  LDC.64 R8, c[0x0][0x390] ;  /* 0x0000e400ff087b82 */ /* 0x002ea60000000a00 */
[----:B------:R-:W1:Y:S04]  /*2fb0*/  LDS.128 R32, [R0] ;  /* 0x0000000000207984 */ /* 0x000e680000000c00 */
[----:B------:R-:W1:Y:S04]  /*2fc0*/  LDS.128 R36, [R0+0x10] ;  /* 0x0000100000247984 */ /* 0x000e680000000c00 */
[----:B------:R-:W1:Y:S04]  /*2fd0*/  LDS.128 R40, [R4] ;  /* 0x0000000004287984 */ /* 0x000e680000000c00 */
[----:B------:R0:W1:Y:S01]  /*2fe0*/  LDS.128 R44, [R4+0x10] ;  /* 0x00001000042c7984 */ /* 0x0000620000000c00 */
[----:B--2---:R-:W-:Y:S01]  /*2ff0*/  IMAD.WIDE.U32 R2, R3, 0x2, R8 ;  /* 0x0000000203027825 */ /* 0x004fe200078e0008 */
[----:B0-----:R-:W-:-:S03]  /*3000*/  F2FP.F16.F32.PACK_AB R20, R13, R12 ;  /* 0x0000000c0d14723e */ /* 0x001fc600000000ff */
[----:B------:R-:W-:Y:S01]  /*3010*/  VIADD R13, R5, 0x142800 ;  /* 0x00142800050d7836 */ /* 0x000fe20000000000 */
[----:B------:R-:W-:Y:S01]  /*3020*/  F2FP.F16.F32.PACK_AB R21, R15, R14 ;  /* 0x0000000e0f15723e */ /* 0x000fe200000000ff */
[--C-:B------:R-:W-:Y:S01]  /*3030*/  IMAD.WIDE.U32 R4, R7, 0x2, R8.reuse ;  /* 0x0000000207047825 */ /* 0x100fe200078e0008 */
[----:B---3--:R-:W-:Y:S02]  /*3040*/  F2FP.F16.F32.PACK_AB R23, R19, R18 ;  /* 0x000000121317723e */ /* 0x008fe400000000ff */
[----:B------:R-:W-:Y:S01]  /*3050*/  F2FP.F16.F32.PACK_AB R22, R17, R16 ;  /* 0x000000101116723e */ /* 0x000fe200000000ff */
[----:B------:R-:W-:Y:S01]  /*3060*/  IMAD.WIDE.U32 R6, R11, 0x2, R8 ;  /* 0x000000020b067825 */ /* 0x000fe200078e0008 */
[----:B-----5:R-:W-:-:S03]  /*3070*/  F2FP.F16.F32.PACK_AB R12, R25, R24 ;  /* 0x00000018190c723e */ /* 0x020fc600000000ff */
[----:B------:R-:W-:Y:S01]  /*3080*/  IMAD.WIDE.U32 R8, R13, 0x2, R8 ;  /* 0x000000020d087825 */ /* 0x000fe200078e0008 */
[----:B------:R-:W-:Y:S01]  /*3090*/  F2FP.F16.F32.PACK_AB R13, R27, R26 ;  /* 0x0000001a1b0d723e */ /* 0x000fe200000000ff */
[----:B------:R-:W-:Y:S01]  /*30a0*/  STG.E.128 desc[UR8][R2.64], R20 ;  /* 0x0000001402007986 */ /* 0x000fe2000c101d08 */
[----:B----4-:R-:W-:Y:S02]  /*30b0*/  F2FP.F16.F32.PACK_AB R15, R31, R30 ;  /* 0x0000001e1f0f723e */ /* 0x010fe400000000ff */
[----:B------:R-:W-:Y:S02]  /*30c0*/  F2FP.F16.F32.PACK_AB R14, R29, R28 ;  /* 0x0000001c1d0e723e */ /* 0x000fe400000000ff */
[----:B-1----:R-:W-:Y:S02]  /*30d0*/  F2FP.F16.F32.PACK_AB R17, R35, R34 ;  /* 0x000000222311723e */ /* 0x002fe400000000ff */
[----:B------:R-:W-:Y:S01]  /*30e0*/  F2FP.F16.F32.PACK_AB R16, R33, R32 ;  /* 0x000000202110723e */ /* 0x000fe200000000ff */
[----:B------:R-:W-:Y:S01]  /*30f0*/  STG.E.128 desc[UR8][R4.64], R12 ;  /* 0x0000000c04007986 */ /* 0x000fe2000c101d08 */
[----:B------:R-:W-:-:S02]  /*3100*/  F2FP.F16.F32.PACK_AB R19, R39, R38 ;  /* 0x000000262713723e */ /* 0x000fc400000000ff */
[----:B------:R-:W-:Y:S02]  /*3110*/  F2FP.F16.F32.PACK_AB R18, R37, R36 ;  /* 0x000000242512723e */ /* 0x000fe400000000ff */
[----:B------:R-:W-:Y:S02]  /*3120*/  F2FP.F16.F32.PACK_AB R25, R43, R42 ;  /* 0x0000002a2b19723e */ /* 0x000fe400000000ff */
[----:B------:R-:W-:Y:S01]  /*3130*/  F2FP.F16.F32.PACK_AB R24, R41, R40 ;  /* 0x000000282918723e */ /* 0x000fe200000000ff */
[----:B------:R-:W-:Y:S01]  /*3140*/  STG.E.128 desc[UR8][R6.64], R16 ;  /* 0x0000001006007986 */ /* 0x000fe2000c101d08 */
[----:B------:R-:W-:Y:S02]  /*3150*/  F2FP.F16.F32.PACK_AB R27, R47, R46 ;  /* 0x0000002e2f1b723e */ /* 0x000fe400000000ff */
[----:B------:R-:W-:-:S05]  /*3160*/  F2FP.F16.F32.PACK_AB R26, R45, R44 ;  /* 0x0000002c2d1a723e */ /* 0x000fca00000000ff */
[----:B------:R-:W-:Y:S01]  /*3170*/  STG.E.128 desc[UR8][R8.64], R24 ;  /* 0x0000001808007986 */ /* 0x000fe2000c101d08 */
[----:B------:R-:W-:Y:S05]  /*3180*/  EXIT ;  /* 0x000000000000794d */ /* 0x000fea0003800000 */
.L_x_11:
[----:B------:R-:W-:-:S00]  /*3190*/  BRA `(.L_x_11) ;  /* 0xfffffffc00fc7947 */ /* 0x000fc0000383ffff */
[----:B------:R-:W-:-:S00]  /*31a0*/  NOP ;  /* 0x0000000000007918 */ /* 0x000fc00000000000 */
        /* <DEDUP_REMOVED lines=13> */
.L_x_12:


//--------------------- .nv.shared._Z6matmulP6__halfS0_S0_iiiff --------------------------
	.section	.nv.shared._Z6matmulP6__halfS0_S0_iiiff,"aw",@nobits
	.sectionflags	@""
	.align	16
	.zero		1024


//--------------------- .nv.shared.reserved.0     --------------------------
	.section	.nv.shared.reserved.0,"aw",@nobits
	.weak		__nv_reservedSMEM_offset_0_alias
	.size		__nv_reservedSMEM_offset_0_alias, 0, 64
	.other		__nv_reservedSMEM_offset_0_alias,@"STO_CUDA_RESERVED_SHARED STV_DEFAULT"
__nv_reservedSMEM_offset_0_alias:
	.zero		0
	.zero		64


//--------------------- .nv.constant0._Z6matmulP6__halfS0_S0_iiiff --------------------------
	.section	.nv.constant0._Z6matmulP6__halfS0_S0_iiiff,"a",@progbits
	.sectionflags	@""
	.align	4
.nv.constant0._Z6matmulP6__halfS0_S0_iiiff:
	.zero		940


//--------------------- SYMBOLS --------------------------

	.type		.nv.reservedSmem.offset0,@object
	.size		.nv.reservedSmem.offset0,0x4
	.type		.nv.reservedSmem.cap,@object
	.size		.nv.reservedSmem.cap,0x4
